	.target	sm_100a

	.elftype	@"ET_EXEC"


//--------------------- .note.nv.tkinfo           --------------------------
	.section	.note.nv.tkinfo,"",@"SHT_NOTE"
	.sectionflags	@"SHF_NOTE_NV_TKINFO"
	.tkinfo
        /*0018*/ 	.word	0x00000002
        /*0030*/ 	.string	""
        /*0030*/ 	.string	"ptxas"
        /*0030*/ 	.string	"Cuda compilation tools, release 13.0, V13.0.88"
        /*0030*/ 	.string	"Build cuda_13.0.r13.0/compiler.36424714_0"
        /*0030*/ 	.string	"-arch sm_100a -m 64 "



//--------------------- .note.nv.cuinfo           --------------------------
	.section	.note.nv.cuinfo,"",@"SHT_NOTE"
	.sectionflags	@"SHF_NOTE_NV_CUINFO"
        /*0018*/ 	.short	0x0002
        /*001a*/ 	.short	0x0064
        /*001c*/ 	.short	0x0082
	.zero		2


//--------------------- .nv.info                  --------------------------
	.section	.nv.info,"",@"SHT_CUDA_INFO"
	.align	4


	//----- nvinfo : EIATTR_REGCOUNT
	.align		4
        /*0000*/ 	.byte	0x04, 0x2f
        /*0002*/ 	.short	(.L_19 - .L_18)
	.align		4
.L_18:
        /*0004*/ 	.word	index@(_ZN7cutlass13device_kernelINS_4gemm6kernel13GemmUniversalIN4cute5tupleIJiiiiEEENS1_10collective13CollectiveMmaINS1_35MainloopSm100TmaUmmaWarpSpecializedILi3ELi2ELi4ENS5_IJNS4_1CILi1EEESB_SB_EEEEENS5_IJNSA_ILi128EEESE_SE_EEENS_10bfloat16_tENS5_IJlSB_lEEESG_SH_NS4_8TiledMMAINS4_8MMA_AtomIJNS4_20SM100_MMA_F16BF16_SSISG_SG_fLi128ELi128ELNS4_4UMMA5MajorE0ELSM_0ELNSL_7ScaleInE0ELSN_0EEEEEENS4_6LayoutISC_NS5_IJNSA_ILi0EEESR_SR_EEEEENS5_IJNS4_10UnderscoreESU_SU_EEEEENS4_13SM90_TMA_LOADENS4_14ComposedLayoutINS4_7SwizzleILi3ELi4ELi3EEENS4_18smem_ptr_flag_bitsILi16EEENSQ_INS5_IJNSA_ILi8EEENSA_ILi64EEEEEENS5_IJS14_SB_EEEEEEEvNS4_8identityESX_S18_vS19_EENS_8epilogue10collective18CollectiveEpilogueINS1B_23Sm100TmaWarpSpecializedILi4ELi2ELi32ELb1ELb0EEEJSF_NS5_IJNSQ_ISE_SB_EENSQ_INSA_ILi32EEESB_EEEEESG_SH_SG_SH_NS1B_6fusion15FusionCallbacksIS1F_NS1K_17LinearCombinationISG_fSG_fLNS_15FloatRoundStyleE2EEESF_S1J_JEEENS4_5SM1004TMEM4LOAD26SM100_TMEM_LOAD_32dp32b32xESX_NSY_INSZ_ILi2ELi4ELi3EEES12_NSQ_INS5_IJS13_S1H_EEENS5_IJS1H_SB_EEEEEEENS4_39AutoVectorizingCopyWithAssumedAlignmentILi128EEENS4_14SM90_TMA_STOREES1Y_S20_S20_EEEvvEEEEvNT_6ParamsE)
        /*0008*/ 	.word	0x0000006e


	//----- nvinfo : EIATTR_FRAME_SIZE
	.align		4
.L_19:
        /*000c*/ 	.byte	0x04, 0x11
        /*000e*/ 	.short	(.L_21 - .L_20)
	.align		4
.L_20:
        /*0010*/ 	.word	index@($__internal_2_$__cuda_sm10x_tcgen05_guardrail_trap_unallocated_columns_being_dealloced)
        /*0014*/ 	.word	0x00000000


	//----- nvinfo : EIATTR_FRAME_SIZE
	.align		4
.L_21:
        /*0018*/ 	.byte	0x04, 0x11
        /*001a*/ 	.short	(.L_23 - .L_22)
	.align		4
.L_22:
        /*001c*/ 	.word	index@($__internal_1_$__cuda_sm10x_tcgen05_guardrail_trap_phase_invalid_during_alloc)
        /*0020*/ 	.word	0x00000000


	//----- nvinfo : EIATTR_FRAME_SIZE
	.align		4
.L_23:
        /*0024*/ 	.byte	0x04, 0x11
        /*0026*/ 	.short	(.L_25 - .L_24)
	.align		4
.L_24:
        /*0028*/ 	.word	index@($__internal_0_$__cuda_sm10x_tcgen05_guardrail_trap_col_being_dealloced_not_returned_by_alloc)
        /*002c*/ 	.word	0x00000000


	//----- nvinfo : EIATTR_FRAME_SIZE
	.align		4
.L_25:
        /*0030*/ 	.byte	0x04, 0x11
        /*0032*/ 	.short	(.L_27 - .L_26)
	.align		4
.L_26:
        /*0034*/ 	.word	index@(_ZN7cutlass13device_kernelINS_4gemm6kernel13GemmUniversalIN4cute5tupleIJiiiiEEENS1_10collective13CollectiveMmaINS1_35MainloopSm100TmaUmmaWarpSpecializedILi3ELi2ELi4ENS5_IJNS4_1CILi1EEESB_SB_EEEEENS5_IJNSA_ILi128EEESE_SE_EEENS_10bfloat16_tENS5_IJlSB_lEEESG_SH_NS4_8TiledMMAINS4_8MMA_AtomIJNS4_20SM100_MMA_F16BF16_SSISG_SG_fLi128ELi128ELNS4_4UMMA5MajorE0ELSM_0ELNSL_7ScaleInE0ELSN_0EEEEEENS4_6LayoutISC_NS5_IJNSA_ILi0EEESR_SR_EEEEENS5_IJNS4_10UnderscoreESU_SU_EEEEENS4_13SM90_TMA_LOADENS4_14ComposedLayoutINS4_7SwizzleILi3ELi4ELi3EEENS4_18smem_ptr_flag_bitsILi16EEENSQ_INS5_IJNSA_ILi8EEENSA_ILi64EEEEEENS5_IJS14_SB_EEEEEEEvNS4_8identityESX_S18_vS19_EENS_8epilogue10collective18CollectiveEpilogueINS1B_23Sm100TmaWarpSpecializedILi4ELi2ELi32ELb1ELb0EEEJSF_NS5_IJNSQ_ISE_SB_EENSQ_INSA_ILi32EEESB_EEEEESG_SH_SG_SH_NS1B_6fusion15FusionCallbacksIS1F_NS1K_17LinearCombinationISG_fSG_fLNS_15FloatRoundStyleE2EEESF_S1J_JEEENS4_5SM1004TMEM4LOAD26SM100_TMEM_LOAD_32dp32b32xESX_NSY_INSZ_ILi2ELi4ELi3EEES12_NSQ_INS5_IJS13_S1H_EEENS5_IJS1H_SB_EEEEEEENS4_39AutoVectorizingCopyWithAssumedAlignmentILi128EEENS4_14SM90_TMA_STOREES1Y_S20_S20_EEEvvEEEEvNT_6ParamsE)
        /*0038*/ 	.word	0x00000000


	//----- nvinfo : EIATTR_MIN_STACK_SIZE
	.align		4
.L_27:
        /*003c*/ 	.byte	0x04, 0x12
        /*003e*/ 	.short	(.L_29 - .L_28)
	.align		4
.L_28:
        /*0040*/ 	.word	index@(_ZN7cutlass13device_kernelINS_4gemm6kernel13GemmUniversalIN4cute5tupleIJiiiiEEENS1_10collective13CollectiveMmaINS1_35MainloopSm100TmaUmmaWarpSpecializedILi3ELi2ELi4ENS5_IJNS4_1CILi1EEESB_SB_EEEEENS5_IJNSA_ILi128EEESE_SE_EEENS_10bfloat16_tENS5_IJlSB_lEEESG_SH_NS4_8TiledMMAINS4_8MMA_AtomIJNS4_20SM100_MMA_F16BF16_SSISG_SG_fLi128ELi128ELNS4_4UMMA5MajorE0ELSM_0ELNSL_7ScaleInE0ELSN_0EEEEEENS4_6LayoutISC_NS5_IJNSA_ILi0EEESR_SR_EEEEENS5_IJNS4_10UnderscoreESU_SU_EEEEENS4_13SM90_TMA_LOADENS4_14ComposedLayoutINS4_7SwizzleILi3ELi4ELi3EEENS4_18smem_ptr_flag_bitsILi16EEENSQ_INS5_IJNSA_ILi8EEENSA_ILi64EEEEEENS5_IJS14_SB_EEEEEEEvNS4_8identityESX_S18_vS19_EENS_8epilogue10collective18CollectiveEpilogueINS1B_23Sm100TmaWarpSpecializedILi4ELi2ELi32ELb1ELb0EEEJSF_NS5_IJNSQ_ISE_SB_EENSQ_INSA_ILi32EEESB_EEEEESG_SH_SG_SH_NS1B_6fusion15FusionCallbacksIS1F_NS1K_17LinearCombinationISG_fSG_fLNS_15FloatRoundStyleE2EEESF_S1J_JEEENS4_5SM1004TMEM4LOAD26SM100_TMEM_LOAD_32dp32b32xESX_NSY_INSZ_ILi2ELi4ELi3EEES12_NSQ_INS5_IJS13_S1H_EEENS5_IJS1H_SB_EEEEEEENS4_39AutoVectorizingCopyWithAssumedAlignmentILi128EEENS4_14SM90_TMA_STOREES1Y_S20_S20_EEEvvEEEEvNT_6ParamsE)
        /*0044*/ 	.word	0x00000000
.L_29:


//--------------------- .nv.compat                --------------------------
	.section	.nv.compat,"",@"SHT_CUDA_COMPAT_INFO"
	.align	4
        /*0000*/ 	.byte	0x02, 0x09, 0x01, 0x00, 0x02, 0x02, 0x02, 0x00, 0x02, 0x05, 0x05, 0x00, 0x03, 0x07, 0x01, 0x01
        /*0010*/ 	.byte	0x02, 0x03, 0x01, 0x00, 0x02, 0x06, 0x01, 0x00, 0x04, 0x0b, 0x08, 0x00, 0x09, 0x00, 0x00, 0x00
        /*0020*/ 	.byte	0x00, 0x00, 0x00, 0x00


//--------------------- .nv.info._ZN7cutlass13device_kernelINS_4gemm6kernel13GemmUniversalIN4cute5tupleIJiiiiEEENS1_10collective13CollectiveMmaINS1_35MainloopSm100TmaUmmaWarpSpecializedILi3ELi2ELi4ENS5_IJNS4_1CILi1EEESB_SB_EEEEENS5_IJNSA_ILi128EEESE_SE_EEENS_10bfloat16_tENS5_IJlSB_lEEESG_SH_NS4_8TiledMMAINS4_8MMA_AtomIJNS4_20SM100_MMA_F16BF16_SSISG_SG_fLi128ELi128ELNS4_4UMMA5MajorE0ELSM_0ELNSL_7ScaleInE0ELSN_0EEEEEENS4_6LayoutISC_NS5_IJNSA_ILi0EEESR_SR_EEEEENS5_IJNS4_10UnderscoreESU_SU_EEEEENS4_13SM90_TMA_LOADENS4_14ComposedLayoutINS4_7SwizzleILi3ELi4ELi3EEENS4_18smem_ptr_flag_bitsILi16EEENSQ_INS5_IJNSA_ILi8EEENSA_ILi64EEEEEENS5_IJS14_SB_EEEEEEEvNS4_8identityESX_S18_vS19_EENS_8epilogue10collective18CollectiveEpilogueINS1B_23Sm100TmaWarpSpecializedILi4ELi2ELi32ELb1ELb0EEEJSF_NS5_IJNSQ_ISE_SB_EENSQ_INSA_ILi32EEESB_EEEEESG_SH_SG_SH_NS1B_6fusion15FusionCallbacksIS1F_NS1K_17LinearCombinationISG_fSG_fLNS_15FloatRoundStyleE2EEESF_S1J_JEEENS4_5SM1004TMEM4LOAD26SM100_TMEM_LOAD_32dp32b32xESX_NSY_INSZ_ILi2ELi4ELi3EEES12_NSQ_INS5_IJS13_S1H_EEENS5_IJS1H_SB_EEEEEEENS4_39AutoVectorizingCopyWithAssumedAlignmentILi128EEENS4_14SM90_TMA_STOREES1Y_S20_S20_EEEvvEEEEvNT_6ParamsE --------------------------
	.section	.nv.info._ZN7cutlass13device_kernelINS_4gemm6kernel13GemmUniversalIN4cute5tupleIJiiiiEEENS1_10collective13CollectiveMmaINS1_35MainloopSm100TmaUmmaWarpSpecializedILi3ELi2ELi4ENS5_IJNS4_1CILi1EEESB_SB_EEEEENS5_IJNSA_ILi128EEESE_SE_EEENS_10bfloat16_tENS5_IJlSB_lEEESG_SH_NS4_8TiledMMAINS4_8MMA_AtomIJNS4_20SM100_MMA_F16BF16_SSISG_SG_fLi128ELi128ELNS4_4UMMA5MajorE0ELSM_0ELNSL_7ScaleInE0ELSN_0EEEEEENS4_6LayoutISC_NS5_IJNSA_ILi0EEESR_SR_EEEEENS5_IJNS4_10UnderscoreESU_SU_EEEEENS4_13SM90_TMA_LOADENS4_14ComposedLayoutINS4_7SwizzleILi3ELi4ELi3EEENS4_18smem_ptr_flag_bitsILi16EEENSQ_INS5_IJNSA_ILi8EEENSA_ILi64EEEEEENS5_IJS14_SB_EEEEEEEvNS4_8identityESX_S18_vS19_EENS_8epilogue10collective18CollectiveEpilogueINS1B_23Sm100TmaWarpSpecializedILi4ELi2ELi32ELb1ELb0EEEJSF_NS5_IJNSQ_ISE_SB_EENSQ_INSA_ILi32EEESB_EEEEESG_SH_SG_SH_NS1B_6fusion15FusionCallbacksIS1F_NS1K_17LinearCombinationISG_fSG_fLNS_15FloatRoundStyleE2EEESF_S1J_JEEENS4_5SM1004TMEM4LOAD26SM100_TMEM_LOAD_32dp32b32xESX_NSY_INSZ_ILi2ELi4ELi3EEES12_NSQ_INS5_IJS13_S1H_EEENS5_IJS1H_SB_EEEEEEENS4_39AutoVectorizingCopyWithAssumedAlignmentILi128EEENS4_14SM90_TMA_STOREES1Y_S20_S20_EEEvvEEEEvNT_6ParamsE,"",@"SHT_CUDA_INFO"
	.sectionflags	@""
	.align	4


	//----- nvinfo : EIATTR_CUDA_API_VERSION
	.align		4
        /*0000*/ 	.byte	0x04, 0x37
        /*0002*/ 	.short	(.L_31 - .L_30)
.L_30:
        /*0004*/ 	.word	0x00000082


	//----- nvinfo : EIATTR_KPARAM_INFO
	.align		4
.L_31:
        /*0008*/ 	.byte	0x04, 0x17
        /*000a*/ 	.short	(.L_33 - .L_32)
.L_32:
        /*000c*/ 	.word	0x00000000
        /*0010*/ 	.short	0x0000
        /*0012*/ 	.short	0x0000
        /*0014*/ 	.byte	0x00, 0xf0, 0x01, 0x20


	//----- nvinfo : EIATTR_AT_ENTRY_FRAGMENTS
	.align		4
.L_33:
        /*0018*/ 	.byte	0x04, 0x4f
        /*001a*/ 	.short	(.L_35 - .L_34)


	//   ....[0]....
.L_34:
        /*001c*/ 	.word	0x00000006


	//----- nvinfo : EIATTR_RESERVED_SMEM_USED
	.align		4
.L_35:
        /*0020*/ 	.byte	0x01, 0x41
	.zero		2


	//----- nvinfo : EIATTR_SPARSE_MMA_MASK
	.align		4
        /*0024*/ 	.byte	0x03, 0x50
        /*0026*/ 	.short	0x0000


	//----- nvinfo : EIATTR_TCGEN05_1CTA_USED
	.align		4
        /*0028*/ 	.byte	0x01, 0x51
	.zero		2


	//----- nvinfo : EIATTR_MAXREG_COUNT
	.align		4
        /*002c*/ 	.byte	0x03, 0x1b
        /*002e*/ 	.short	0x00ff


	//----- nvinfo : EIATTR_NUM_BARRIERS
	.align		4
        /*0030*/ 	.byte	0x02, 0x4c
        /*0032*/ 	.byte	0x07
	.zero		1


	//----- nvinfo : EIATTR_EXTERNS
	.align		4
        /*0034*/ 	.byte	0x04, 0x0f
        /*0036*/ 	.short	(.L_37 - .L_36)


	//   ....[0]....
	.align		4
.L_36:
        /*0038*/ 	.word	index@(__assertfail)


	//----- nvinfo : EIATTR_MERCURY_ISA_VERSION
	.align		4
.L_37:
        /*003c*/ 	.byte	0x03, 0x5f
        /*003e*/ 	.short	0x0101


	//----- nvinfo : EIATTR_INT_WARP_WIDE_INSTR_OFFSETS
	.align		4
        /*0040*/ 	.byte	0x04, 0x31
        /*0042*/ 	.short	(.L_39 - .L_38)


	//   ....[0]....
.L_38:
        /*0044*/ 	.word	0x00001f00


	//   ....[1]....
        /*0048*/ 	.word	0x00003a70


	//   ....[2]....
        /*004c*/ 	.word	0x00003aa0


	//   ....[3]....
        /*0050*/ 	.word	0x00003af0


	//   ....[4]....
        /*0054*/ 	.word	0x00004410


	//   ....[5]....
        /*0058*/ 	.word	0x00004470


	//   ....[6]....
        /*005c*/ 	.word	0x00004550


	//   ....[7]....
        /*0060*/ 	.word	0x000045c0


	//   ....[8]....
        /*0064*/ 	.word	0x000046d0


	//   ....[9]....
        /*0068*/ 	.word	0x00004760


	//   ....[10]....
        /*006c*/ 	.word	0x00004930


	//   ....[11]....
        /*0070*/ 	.word	0x00004a90


	//----- nvinfo : EIATTR_COOP_GROUP_MASK_REGIDS
	.align		4
.L_39:
        /*0074*/ 	.byte	0x04, 0x29
        /*0076*/ 	.short	(.L_41 - .L_40)


	//   ....[0]....
.L_40:
        /*0078*/ 	.word	0xffffffff


	//   ....[1]....
        /*007c*/ 	.word	0xffffffff


	//   ....[2]....
        /*0080*/ 	.word	0xffffffff


	//   ....[3]....
        /*0084*/ 	.word	0xffffffff


	//   ....[4]....
        /*0088*/ 	.word	0xffffffff


	//   ....[5]....
        /*008c*/ 	.word	0xffffffff


	//   ....[6]....
        /*0090*/ 	.word	0xffffffff


	//   ....[7]....
        /*0094*/ 	.word	0xffffffff


	//   ....[8]....
        /*0098*/ 	.word	0xffffffff


	//   ....[9]....
        /*009c*/ 	.word	0xffffffff


	//   ....[10]....
        /*00a0*/ 	.word	0xffffffff


	//   ....[11]....
        /*00a4*/ 	.word	0xffffffff


	//   ....[12]....
        /*00a8*/ 	.word	0xffffffff


	//----- nvinfo : EIATTR_COOP_GROUP_INSTR_OFFSETS
	.align		4
.L_41:
        /*00ac*/ 	.byte	0x04, 0x28
        /*00ae*/ 	.short	(.L_43 - .L_42)


	//   ....[0]....
.L_42:
        /*00b0*/ 	.word	0x00000090


	//   ....[1]....
        /*00b4*/ 	.word	0x000004d0


	//   ....[2]....
        /*00b8*/ 	.word	0x00000620


	//   ....[3]....
        /*00bc*/ 	.word	0x000007c0


	//   ....[4]....
        /*00c0*/ 	.word	0x000008c0


	//   ....[5]....
        /*00c4*/ 	.word	0x00000a30


	//   ....[6]....
        /*00c8*/ 	.word	0x00000bd0


	//   ....[7]....
        /*00cc*/ 	.word	0x00001de0


	//   ....[8]....
        /*00d0*/ 	.word	0x00002b30


	//   ....[9]....
        /*00d4*/ 	.word	0x00002d40


	//   ....[10]....
        /*00d8*/ 	.word	0x00002d70


	//   ....[11]....
        /*00dc*/ 	.word	0x00003960


	//   ....[12]....
        /*00e0*/ 	.word	0x00003b90


	//----- nvinfo : EIATTR_VRC_CTA_INIT_COUNT
	.align		4
.L_43:
        /*00e4*/ 	.byte	0x02, 0x4a
        /*00e6*/ 	.byte	0x80
	.zero		1


	//----- nvinfo : EIATTR_SYSCALL_OFFSETS
	.align		4
        /*00e8*/ 	.byte	0x04, 0x46
        /*00ea*/ 	.short	(.L_45 - .L_44)


	//   ....[0]....
.L_44:
        /*00ec*/ 	.word	0x00005510


	//   ....[1]....
        /*00f0*/ 	.word	0x00005600


	//   ....[2]....
        /*00f4*/ 	.word	0x00005d70


	//   ....[3]....
        /*00f8*/ 	.word	0x000069f0


	//   ....[4]....
        /*00fc*/ 	.word	0x00007640


	//   ....[5]....
        /*0100*/ 	.word	0x00008290


	//----- nvinfo : EIATTR_MBARRIER_INSTR_OFFSETS
	.align		4
.L_45:
        /*0104*/ 	.byte	0x04, 0x39
        /*0106*/ 	.short	(.L_47 - .L_46)


	//   ....[0]....
.L_46:
        /*0108*/ 	.word	0x000005b0
        /*010c*/ 	.word	0x000000ff
        /*0110*/ 	.word	0x00000000
        /*0114*/ 	.short	0x0100
        /*0116*/ 	.byte	0x05
	.zero		1


	//   ....[1]....
        /*0118*/ 	.word	0x000005c0
        /*011c*/ 	.word	0x000000ff
        /*0120*/ 	.word	0x00000018
        /*0124*/ 	.short	0x0100
        /*0126*/ 	.byte	0x05
	.zero		1


	//   ....[2]....
        /*0128*/ 	.word	0x000005d0
        /*012c*/ 	.word	0x000000ff
        /*0130*/ 	.word	0x00000008
        /*0134*/ 	.short	0x0100
        /*0136*/ 	.byte	0x05
	.zero		1


	//   ....[3]....
        /*0138*/ 	.word	0x000005e0
        /*013c*/ 	.word	0x000000ff
        /*0140*/ 	.word	0x00000020
        /*0144*/ 	.short	0x0100
        /*0146*/ 	.byte	0x05
	.zero		1


	//   ....[4]....
        /*0148*/ 	.word	0x000005f0
        /*014c*/ 	.word	0x000000ff
        /*0150*/ 	.word	0x00000010
        /*0154*/ 	.short	0x0100
        /*0156*/ 	.byte	0x05
	.zero		1


	//   ....[5]....
        /*0158*/ 	.word	0x00000600
        /*015c*/ 	.word	0x000000ff
        /*0160*/ 	.word	0x00000028
        /*0164*/ 	.short	0x0100
        /*0166*/ 	.byte	0x05
	.zero		1


	//   ....[6]....
        /*0168*/ 	.word	0x00000730
        /*016c*/ 	.word	0x000000ff
        /*0170*/ 	.word	0x00000030
        /*0174*/ 	.short	0x0100
        /*0176*/ 	.byte	0x07
	.zero		1


	//   ....[7]....
        /*0178*/ 	.word	0x00000740
        /*017c*/ 	.word	0x000000ff
        /*0180*/ 	.word	0x00000050
        /*0184*/ 	.short	0x0100
        /*0186*/ 	.byte	0x07
	.zero		1


	//   ....[8]....
        /*0188*/ 	.word	0x00000750
        /*018c*/ 	.word	0x000000ff
        /*0190*/ 	.word	0x00000038
        /*0194*/ 	.short	0x0100
        /*0196*/ 	.byte	0x07
	.zero		1


	//   ....[9]....
        /*0198*/ 	.word	0x00000760
        /*019c*/ 	.word	0x000000ff
        /*01a0*/ 	.word	0x00000058
        /*01a4*/ 	.short	0x0100
        /*01a6*/ 	.byte	0x07
	.zero		1


	//   ....[10]....
        /*01a8*/ 	.word	0x00000770
        /*01ac*/ 	.word	0x000000ff
        /*01b0*/ 	.word	0x00000040
        /*01b4*/ 	.short	0x0100
        /*01b6*/ 	.byte	0x07
	.zero		1


	//   ....[11]....
        /*01b8*/ 	.word	0x00000780
        /*01bc*/ 	.word	0x000000ff
        /*01c0*/ 	.word	0x00000060
        /*01c4*/ 	.short	0x0100
        /*01c6*/ 	.byte	0x07
	.zero		1


	//   ....[12]....
        /*01c8*/ 	.word	0x00000790
        /*01cc*/ 	.word	0x000000ff
        /*01d0*/ 	.word	0x00000048
        /*01d4*/ 	.short	0x0100
        /*01d6*/ 	.byte	0x07
	.zero		1


	//   ....[13]....
        /*01d8*/ 	.word	0x000007a0
        /*01dc*/ 	.word	0x000000ff
        /*01e0*/ 	.word	0x00000068
        /*01e4*/ 	.short	0x0100
        /*01e6*/ 	.byte	0x07
	.zero		1


	//   ....[14]....
        /*01e8*/ 	.word	0x00000890
        /*01ec*/ 	.word	0x000000ff
        /*01f0*/ 	.word	0x00000070
        /*01f4*/ 	.short	0x0100
        /*01f6*/ 	.byte	0x05
	.zero		1


	//   ....[15]....
        /*01f8*/ 	.word	0x000008a0
        /*01fc*/ 	.word	0x000000ff
        /*0200*/ 	.word	0x00000078
        /*0204*/ 	.short	0x0100
        /*0206*/ 	.byte	0x05
	.zero		1


	//   ....[16]....
        /*0208*/ 	.word	0x000009e0
        /*020c*/ 	.word	0x000000ff
        /*0210*/ 	.word	0x00000080
        /*0214*/ 	.short	0x0100
        /*0216*/ 	.byte	0x05
	.zero		1


	//   ....[17]....
        /*0218*/ 	.word	0x000009f0
        /*021c*/ 	.word	0x000000ff
        /*0220*/ 	.word	0x00000090
        /*0224*/ 	.short	0x0100
        /*0226*/ 	.byte	0x05
	.zero		1


	//   ....[18]....
        /*0228*/ 	.word	0x00000a00
        /*022c*/ 	.word	0x000000ff
        /*0230*/ 	.word	0x00000088
        /*0234*/ 	.short	0x0100
        /*0236*/ 	.byte	0x05
	.zero		1


	//   ....[19]....
        /*0238*/ 	.word	0x00000a10
        /*023c*/ 	.word	0x000000ff
        /*0240*/ 	.word	0x00000098
        /*0244*/ 	.short	0x0100
        /*0246*/ 	.byte	0x05
	.zero		1


	//   ....[20]....
        /*0248*/ 	.word	0x00000b40
        /*024c*/ 	.word	0x000000ff
        /*0250*/ 	.word	0x000000a0
        /*0254*/ 	.short	0x0100
        /*0256*/ 	.byte	0x07
	.zero		1


	//   ....[21]....
        /*0258*/ 	.word	0x00000b50
        /*025c*/ 	.word	0x000000ff
        /*0260*/ 	.word	0x000000c0
        /*0264*/ 	.short	0x0100
        /*0266*/ 	.byte	0x07
	.zero		1


	//   ....[22]....
        /*0268*/ 	.word	0x00000b60
        /*026c*/ 	.word	0x000000ff
        /*0270*/ 	.word	0x000000a8
        /*0274*/ 	.short	0x0100
        /*0276*/ 	.byte	0x07
	.zero		1


	//   ....[23]....
        /*0278*/ 	.word	0x00000b70
        /*027c*/ 	.word	0x000000ff
        /*0280*/ 	.word	0x000000c8
        /*0284*/ 	.short	0x0100
        /*0286*/ 	.byte	0x07
	.zero		1


	//   ....[24]....
        /*0288*/ 	.word	0x00000b80
        /*028c*/ 	.word	0x000000ff
        /*0290*/ 	.word	0x000000b0
        /*0294*/ 	.short	0x0100
        /*0296*/ 	.byte	0x07
	.zero		1


	//   ....[25]....
        /*0298*/ 	.word	0x00000b90
        /*029c*/ 	.word	0x000000ff
        /*02a0*/ 	.word	0x000000d0
        /*02a4*/ 	.short	0x0100
        /*02a6*/ 	.byte	0x07
	.zero		1


	//   ....[26]....
        /*02a8*/ 	.word	0x00000ba0
        /*02ac*/ 	.word	0x000000ff
        /*02b0*/ 	.word	0x000000b8
        /*02b4*/ 	.short	0x0100
        /*02b6*/ 	.byte	0x07
	.zero		1


	//   ....[27]....
        /*02b8*/ 	.word	0x00000bb0
        /*02bc*/ 	.word	0x000000ff
        /*02c0*/ 	.word	0x000000d8
        /*02c4*/ 	.short	0x0100
        /*02c6*/ 	.byte	0x07
	.zero		1


	//   ....[28]....
        /*02c8*/ 	.word	0x00000ca0
        /*02cc*/ 	.word	0x000000ff
        /*02d0*/ 	.word	0x000000e0
        /*02d4*/ 	.short	0x0100
        /*02d6*/ 	.byte	0x05
	.zero		1


	//   ....[29]....
        /*02d8*/ 	.word	0x00000cb0
        /*02dc*/ 	.word	0x000000ff
        /*02e0*/ 	.word	0x000000f0
        /*02e4*/ 	.short	0x0100
        /*02e6*/ 	.byte	0x05
	.zero		1


	//   ....[30]....
        /*02e8*/ 	.word	0x00000cc0
        /*02ec*/ 	.word	0x000000ff
        /*02f0*/ 	.word	0x000000e8
        /*02f4*/ 	.short	0x0100
        /*02f6*/ 	.byte	0x05
	.zero		1


	//   ....[31]....
        /*02f8*/ 	.word	0x00000cd0
        /*02fc*/ 	.word	0x000000ff
        /*0300*/ 	.word	0x000000f8
        /*0304*/ 	.short	0x0100
        /*0306*/ 	.byte	0x05
	.zero		1


	//   ....[32]....
        /*0308*/ 	.word	0x000015a0
        /*030c*/ 	.word	0x00000002
        /*0310*/ 	.word	0x000000f0
        /*0314*/ 	.short	0x010a
        /*0316*/ 	.byte	0xff
	.zero		1


	//   ....[33]....
        /*0318*/ 	.word	0x000015d0
        /*031c*/ 	.word	0x00000002
        /*0320*/ 	.word	0x000000e0
        /*0324*/ 	.short	0x0101
        /*0326*/ 	.byte	0xff
	.zero		1


	//   ....[34]....
        /*0328*/ 	.word	0x000016a0
        /*032c*/ 	.word	0x000000ff
        /*0330*/ 	.word	0x00000018
        /*0334*/ 	.short	0x010a
        /*0336*/ 	.byte	0x08
	.zero		1


	//   ....[35]....
        /*0338*/ 	.word	0x00001740
        /*033c*/ 	.word	0x000000ff
        /*0340*/ 	.word	0x00000018
        /*0344*/ 	.short	0x010a
        /*0346*/ 	.byte	0x21
	.zero		1


	//   ....[36]....
        /*0348*/ 	.word	0x00001890
        /*034c*/ 	.word	0x000000ff
        /*0350*/ 	.word	0x00000018
        /*0354*/ 	.short	0x010a
        /*0356*/ 	.byte	0x08
	.zero		1


	//   ....[37]....
        /*0358*/ 	.word	0x00001a50
        /*035c*/ 	.word	0x000000ff
        /*0360*/ 	.word	0x00000078
        /*0364*/ 	.short	0x0101
        /*0366*/ 	.byte	0x04
	.zero		1


	//   ....[38]....
        /*0368*/ 	.word	0x00001a70
        /*036c*/ 	.word	0x000000ff
        /*0370*/ 	.word	0x00000018
        /*0374*/ 	.short	0x010a
        /*0376*/ 	.byte	0x08
	.zero		1


	//   ....[39]....
        /*0378*/ 	.word	0x00001af0
        /*037c*/ 	.word	0x000000ff
        /*0380*/ 	.word	0x00000018
        /*0384*/ 	.short	0x010a
        /*0386*/ 	.byte	0x21
	.zero		1


	//   ....[40]....
        /*0388*/ 	.word	0x00001c40
        /*038c*/ 	.word	0x000000ff
        /*0390*/ 	.word	0x00000018
        /*0394*/ 	.short	0x010a
        /*0396*/ 	.byte	0x08
	.zero		1


	//   ....[41]....
        /*0398*/ 	.word	0x00001e10
        /*039c*/ 	.word	0x00000002
        /*03a0*/ 	.word	0x00000080
        /*03a4*/ 	.short	0x010a
        /*03a6*/ 	.byte	0xff
	.zero		1


	//   ....[42]....
        /*03a8*/ 	.word	0x00001ed0
        /*03ac*/ 	.word	0x00000002
        /*03b0*/ 	.word	0x00000000
        /*03b4*/ 	.short	0x0101
        /*03b6*/ 	.byte	0xff
	.zero		1


	//   ....[43]....
        /*03b8*/ 	.word	0x00002430
        /*03bc*/ 	.word	0x000000ff
        /*03c0*/ 	.word	0x00000000
        /*03c4*/ 	.short	0x010a
        /*03c6*/ 	.byte	0x05
	.zero		1


	//   ....[44]....
        /*03c8*/ 	.word	0x000024c0
        /*03cc*/ 	.word	0x000000ff
        /*03d0*/ 	.word	0x00000000
        /*03d4*/ 	.short	0x010a
        /*03d6*/ 	.byte	0x05
	.zero		1


	//   ....[45]....
        /*03d8*/ 	.word	0x00002560
        /*03dc*/ 	.word	0x00000000
        /*03e0*/ 	.word	0x00000000
        /*03e4*/ 	.short	0x010a
        /*03e6*/ 	.byte	0xff
	.zero		1


	//   ....[46]....
        /*03e8*/ 	.word	0x00002680
        /*03ec*/ 	.word	0x00000000
        /*03f0*/ 	.word	0x000000e0
        /*03f4*/ 	.short	0x010a
        /*03f6*/ 	.byte	0xff
	.zero		1


	//   ....[47]....
        /*03f8*/ 	.word	0x000026f0
        /*03fc*/ 	.word	0x00000000
        /*0400*/ 	.word	0x00000000
        /*0404*/ 	.short	0x0101
        /*0406*/ 	.byte	0xff
	.zero		1


	//   ....[48]....
        /*0408*/ 	.word	0x00002710
        /*040c*/ 	.word	0x000000ff
        /*0410*/ 	.word	0x00000090
        /*0414*/ 	.short	0x010a
        /*0416*/ 	.byte	0x05
	.zero		1


	//   ....[49]....
        /*0418*/ 	.word	0x00002830
        /*041c*/ 	.word	0x00000000
        /*0420*/ 	.word	0x00000080
        /*0424*/ 	.short	0x010a
        /*0426*/ 	.byte	0xff
	.zero		1


	//   ....[50]....
        /*0428*/ 	.word	0x00002930
        /*042c*/ 	.word	0x00000000
        /*0430*/ 	.word	0x00000000
        /*0434*/ 	.short	0x0101
        /*0436*/ 	.byte	0xff
	.zero		1


	//   ....[51]....
        /*0438*/ 	.word	0x000029c0
        /*043c*/ 	.word	0x000000ff
        /*0440*/ 	.word	0x00000090
        /*0444*/ 	.short	0x0106
        /*0446*/ 	.byte	0x05
	.zero		1


	//   ....[52]....
        /*0448*/ 	.word	0x000029e0
        /*044c*/ 	.word	0x000000ff
        /*0450*/ 	.word	0x00000090
        /*0454*/ 	.short	0x010a
        /*0456*/ 	.byte	0x05
	.zero		1


	//   ....[53]....
        /*0458*/ 	.word	0x00002a70
        /*045c*/ 	.word	0x000000ff
        /*0460*/ 	.word	0x00000090
        /*0464*/ 	.short	0x0106
        /*0466*/ 	.byte	0x04
	.zero		1


	//   ....[54]....
        /*0468*/ 	.word	0x00002ab0
        /*046c*/ 	.word	0x00000000
        /*0470*/ 	.word	0x00000090
        /*0474*/ 	.short	0x010a
        /*0476*/ 	.byte	0xff
	.zero		1


	//   ....[55]....
        /*0478*/ 	.word	0x00003070
        /*047c*/ 	.word	0x00000000
        /*0480*/ 	.word	0x00000080
        /*0484*/ 	.short	0x010a
        /*0486*/ 	.byte	0xff
	.zero		1


	//   ....[56]....
        /*0488*/ 	.word	0x00003170
        /*048c*/ 	.word	0x00000003
        /*0490*/ 	.word	0x00000000
        /*0494*/ 	.short	0x0101
        /*0496*/ 	.byte	0xff
	.zero		1


	//   ....[57]....
        /*0498*/ 	.word	0x00003180
        /*049c*/ 	.word	0x000000ff
        /*04a0*/ 	.word	0x00000000
        /*04a4*/ 	.short	0x010a
        /*04a6*/ 	.byte	0x07
	.zero		1


	//   ....[58]....
        /*04a8*/ 	.word	0x000031b0
        /*04ac*/ 	.word	0x000000ff
        /*04b0*/ 	.word	0x000000c0
        /*04b4*/ 	.short	0x010a
        /*04b6*/ 	.byte	0x06
	.zero		1


	//   ....[59]....
        /*04b8*/ 	.word	0x00003280
        /*04bc*/ 	.word	0x000000ff
        /*04c0*/ 	.word	0x00000000
        /*04c4*/ 	.short	0x010a
        /*04c6*/ 	.byte	0x0b
	.zero		1


	//   ....[60]....
        /*04c8*/ 	.word	0x000033b0
        /*04cc*/ 	.word	0x000000ff
        /*04d0*/ 	.word	0x00000000
        /*04d4*/ 	.short	0x010a
        /*04d6*/ 	.byte	0x22
	.zero		1


	//   ....[61]....
        /*04d8*/ 	.word	0x00003790
        /*04dc*/ 	.word	0x000000ff
        /*04e0*/ 	.word	0x00000000
        /*04e4*/ 	.short	0x010a
        /*04e6*/ 	.byte	0x06
	.zero		1


	//   ....[62]....
        /*04e8*/ 	.word	0x00003820
        /*04ec*/ 	.word	0x000000ff
        /*04f0*/ 	.word	0x00000000
        /*04f4*/ 	.short	0x010a
        /*04f6*/ 	.byte	0x06
	.zero		1


	//   ....[63]....
        /*04f8*/ 	.word	0x000038b0
        /*04fc*/ 	.word	0x000000ff
        /*0500*/ 	.word	0x00000000
        /*0504*/ 	.short	0x010a
        /*0506*/ 	.byte	0x06
	.zero		1


	//   ....[64]....
        /*0508*/ 	.word	0x00003940
        /*050c*/ 	.word	0x000000ff
        /*0510*/ 	.word	0x00000000
        /*0514*/ 	.short	0x010a
        /*0516*/ 	.byte	0x07
	.zero		1


	//   ....[65]....
        /*0518*/ 	.word	0x00003dc0
        /*051c*/ 	.word	0x00000000
        /*0520*/ 	.word	0x00000080
        /*0524*/ 	.short	0x010a
        /*0526*/ 	.byte	0xff
	.zero		1


	//   ....[66]....
        /*0528*/ 	.word	0x00003e80
        /*052c*/ 	.word	0x00000000
        /*0530*/ 	.word	0x00000000
        /*0534*/ 	.short	0x0101
        /*0536*/ 	.byte	0xff
	.zero		1


	//   ....[67]....
        /*0538*/ 	.word	0x000041a0
        /*053c*/ 	.word	0x000000ff
        /*0540*/ 	.word	0x00000078
        /*0544*/ 	.short	0x010a
        /*0546*/ 	.byte	0x07
	.zero		1


	//   ....[68]....
        /*0548*/ 	.word	0x00004390
        /*054c*/ 	.word	0x000000ff
        /*0550*/ 	.word	0x00000050
        /*0554*/ 	.short	0x010a
        /*0556*/ 	.byte	0x07
	.zero		1


	//   ....[69]....
        /*0558*/ 	.word	0x00004500
        /*055c*/ 	.word	0x000000ff
        /*0560*/ 	.word	0x00000030
        /*0564*/ 	.short	0x010b
        /*0566*/ 	.byte	0x07
	.zero		1


	//   ....[70]....
        /*0568*/ 	.word	0x00004510
        /*056c*/ 	.word	0x000000ff
        /*0570*/ 	.word	0x00000000
        /*0574*/ 	.short	0x0101
        /*0576*/ 	.byte	0x08
	.zero		1


	//   ....[71]....
        /*0578*/ 	.word	0x00004520
        /*057c*/ 	.word	0x000000ff
        /*0580*/ 	.word	0x00000058
        /*0584*/ 	.short	0x010a
        /*0586*/ 	.byte	0x07
	.zero		1


	//   ....[72]....
        /*0588*/ 	.word	0x00004670
        /*058c*/ 	.word	0x000000ff
        /*0590*/ 	.word	0x00000038
        /*0594*/ 	.short	0x010b
        /*0596*/ 	.byte	0x07
	.zero		1


	//   ....[73]....
        /*0598*/ 	.word	0x00004680
        /*059c*/ 	.word	0x000000ff
        /*05a0*/ 	.word	0x00000000
        /*05a4*/ 	.short	0x0101
        /*05a6*/ 	.byte	0x08
	.zero		1


	//   ....[74]....
        /*05a8*/ 	.word	0x00004690
        /*05ac*/ 	.word	0x000000ff
        /*05b0*/ 	.word	0x00000060
        /*05b4*/ 	.short	0x010a
        /*05b6*/ 	.byte	0x07
	.zero		1


	//   ....[75]....
        /*05b8*/ 	.word	0x00004810
        /*05bc*/ 	.word	0x000000ff
        /*05c0*/ 	.word	0x00000040
        /*05c4*/ 	.short	0x010b
        /*05c6*/ 	.byte	0x07
	.zero		1


	//   ....[76]....
        /*05c8*/ 	.word	0x00004850
        /*05cc*/ 	.word	0x000000ff
        /*05d0*/ 	.word	0x00000000
        /*05d4*/ 	.short	0x0101
        /*05d6*/ 	.byte	0x08
	.zero		1


	//   ....[77]....
        /*05d8*/ 	.word	0x00004890
        /*05dc*/ 	.word	0x000000ff
        /*05e0*/ 	.word	0x00000068
        /*05e4*/ 	.short	0x010a
        /*05e6*/ 	.byte	0x07
	.zero		1


	//   ....[78]....
        /*05e8*/ 	.word	0x00004ad0
        /*05ec*/ 	.word	0x000000ff
        /*05f0*/ 	.word	0x00000048
        /*05f4*/ 	.short	0x010b
        /*05f6*/ 	.byte	0x07
	.zero		1


	//   ....[79]....
        /*05f8*/ 	.word	0x00004af0
        /*05fc*/ 	.word	0x000000ff
        /*0600*/ 	.word	0x00000000
        /*0604*/ 	.short	0x0101
        /*0606*/ 	.byte	0x0d
	.zero		1


	//   ....[80]....
        /*0608*/ 	.word	0x00004b20
        /*060c*/ 	.word	0x000000ff
        /*0610*/ 	.word	0x00000050
        /*0614*/ 	.short	0x010a
        /*0616*/ 	.byte	0x07
	.zero		1


	//   ....[81]....
        /*0618*/ 	.word	0x00004b40
        /*061c*/ 	.word	0x000000ff
        /*0620*/ 	.word	0x00000058
        /*0624*/ 	.short	0x010a
        /*0626*/ 	.byte	0x07
	.zero		1


	//   ....[82]....
        /*0628*/ 	.word	0x00004b60
        /*062c*/ 	.word	0x000000ff
        /*0630*/ 	.word	0x00000060
        /*0634*/ 	.short	0x010a
        /*0636*/ 	.byte	0x07
	.zero		1


	//   ....[83]....
        /*0638*/ 	.word	0x00004ba0
        /*063c*/ 	.word	0x00000000
        /*0640*/ 	.word	0x00000068
        /*0644*/ 	.short	0x010a
        /*0646*/ 	.byte	0xff
	.zero		1


	//   ....[84]....
        /*0648*/ 	.word	0x00004ed0
        /*064c*/ 	.word	0x00000000
        /*0650*/ 	.word	0x00000080
        /*0654*/ 	.short	0x010a
        /*0656*/ 	.byte	0xff
	.zero		1


	//   ....[85]....
        /*0658*/ 	.word	0x00004fe0
        /*065c*/ 	.word	0x00000000
        /*0660*/ 	.word	0x00000000
        /*0664*/ 	.short	0x0101
        /*0666*/ 	.byte	0xff
	.zero		1


	//   ....[86]....
        /*0668*/ 	.word	0x00005a30
        /*066c*/ 	.word	0x000000ff
        /*0670*/ 	.word	0x00000030
        /*0674*/ 	.short	0x010a
        /*0676*/ 	.byte	0x30
	.zero		1


	//   ....[87]....
        /*0678*/ 	.word	0x00005a70
        /*067c*/ 	.word	0x00000040
        /*0680*/ 	.word	0x000000a0
        /*0684*/ 	.short	0x010a
        /*0686*/ 	.byte	0xff
	.zero		1


	//   ....[88]....
        /*0688*/ 	.word	0x00005b60
        /*068c*/ 	.word	0x000000ff
        /*0690*/ 	.word	0x00000030
        /*0694*/ 	.short	0x010a
        /*0696*/ 	.byte	0x30
	.zero		1


	//   ....[89]....
        /*0698*/ 	.word	0x00005c50
        /*069c*/ 	.word	0x00000040
        /*06a0*/ 	.word	0x000000a0
        /*06a4*/ 	.short	0x010a
        /*06a6*/ 	.byte	0xff
	.zero		1


	//   ....[90]....
        /*06a8*/ 	.word	0x00006720
        /*06ac*/ 	.word	0x00000000
        /*06b0*/ 	.word	0x00000000
        /*06b4*/ 	.short	0x0101
        /*06b6*/ 	.byte	0xff
	.zero		1


	//   ....[91]....
        /*06b8*/ 	.word	0x00006730
        /*06bc*/ 	.word	0x00000002
        /*06c0*/ 	.word	0x00000030
        /*06c4*/ 	.short	0x010a
        /*06c6*/ 	.byte	0xff
	.zero		1


	//   ....[92]....
        /*06c8*/ 	.word	0x00006810
        /*06cc*/ 	.word	0x00000002
        /*06d0*/ 	.word	0x00000030
        /*06d4*/ 	.short	0x010a
        /*06d6*/ 	.byte	0xff
	.zero		1


	//   ....[93]....
        /*06d8*/ 	.word	0x00007370
        /*06dc*/ 	.word	0x00000048
        /*06e0*/ 	.word	0x00000000
        /*06e4*/ 	.short	0x0101
        /*06e6*/ 	.byte	0xff
	.zero		1


	//   ....[94]....
        /*06e8*/ 	.word	0x00007390
        /*06ec*/ 	.word	0x00000000
        /*06f0*/ 	.word	0x00000030
        /*06f4*/ 	.short	0x010a
        /*06f6*/ 	.byte	0xff
	.zero		1


	//   ....[95]....
        /*06f8*/ 	.word	0x00007460
        /*06fc*/ 	.word	0x00000000
        /*0700*/ 	.word	0x00000030
        /*0704*/ 	.short	0x010a
        /*0706*/ 	.byte	0xff
	.zero		1


	//   ....[96]....
        /*0708*/ 	.word	0x00007fc0
        /*070c*/ 	.word	0x00000048
        /*0710*/ 	.word	0x00000000
        /*0714*/ 	.short	0x0101
        /*0716*/ 	.byte	0xff
	.zero		1


	//   ....[97]....
        /*0718*/ 	.word	0x00007fe0
        /*071c*/ 	.word	0x00000000
        /*0720*/ 	.word	0x00000030
        /*0724*/ 	.short	0x010a
        /*0726*/ 	.byte	0xff
	.zero		1


	//   ....[98]....
        /*0728*/ 	.word	0x000080b0
        /*072c*/ 	.word	0x00000000
        /*0730*/ 	.word	0x00000030
        /*0734*/ 	.short	0x010a
        /*0736*/ 	.byte	0xff
	.zero		1


	//   ....[99]....
        /*0738*/ 	.word	0x00008410
        /*073c*/ 	.word	0x000000ff
        /*0740*/ 	.word	0x00000000
        /*0744*/ 	.short	0x0101
        /*0746*/ 	.byte	0x05
	.zero		1


	//   ....[100]....
        /*0748*/ 	.word	0x00008c70
        /*074c*/ 	.word	0x00000000
        /*0750*/ 	.word	0x00000000
        /*0754*/ 	.short	0x0101
        /*0756*/ 	.byte	0xff
	.zero		1


	//   ....[101]....
        /*0758*/ 	.word	0x00008ee0
        /*075c*/ 	.word	0x000000ff
        /*0760*/ 	.word	0x00000000
        /*0764*/ 	.short	0x0101
        /*0766*/ 	.byte	0x04
	.zero		1


	//   ....[102]....
        /*0768*/ 	.word	0x00008f00
        /*076c*/ 	.word	0x00000002
        /*0770*/ 	.word	0x000000f0
        /*0774*/ 	.short	0x010a
        /*0776*/ 	.byte	0xff
	.zero		1


	//   ....[103]....
        /*0778*/ 	.word	0x00008f60
        /*077c*/ 	.word	0x00000002
        /*0780*/ 	.word	0x00000018
        /*0784*/ 	.short	0x010a
        /*0786*/ 	.byte	0xff
	.zero		1


	//   ....[104]....
        /*0788*/ 	.word	0x00008fc0
        /*078c*/ 	.word	0x00000002
        /*0790*/ 	.word	0x00000018
        /*0794*/ 	.short	0x010a
        /*0796*/ 	.byte	0xff
	.zero		1


	//   ....[105]....
        /*0798*/ 	.word	0x00009010
        /*079c*/ 	.word	0x00000002
        /*07a0*/ 	.word	0x00000080
        /*07a4*/ 	.short	0x010a
        /*07a6*/ 	.byte	0xff
	.zero		1


	//   ....[106]....
        /*07a8*/ 	.word	0x00009070
        /*07ac*/ 	.word	0x00000000
        /*07b0*/ 	.word	0x00000000
        /*07b4*/ 	.short	0x010a
        /*07b6*/ 	.byte	0xff
	.zero		1


	//   ....[107]....
        /*07b8*/ 	.word	0x000090d0
        /*07bc*/ 	.word	0x00000000
        /*07c0*/ 	.word	0x00000000
        /*07c4*/ 	.short	0x010a
        /*07c6*/ 	.byte	0xff
	.zero		1


	//   ....[108]....
        /*07c8*/ 	.word	0x00009120
        /*07cc*/ 	.word	0x00000000
        /*07d0*/ 	.word	0x000000e0
        /*07d4*/ 	.short	0x010a
        /*07d6*/ 	.byte	0xff
	.zero		1


	//   ....[109]....
        /*07d8*/ 	.word	0x00009180
        /*07dc*/ 	.word	0x00000000
        /*07e0*/ 	.word	0x00000090
        /*07e4*/ 	.short	0x010a
        /*07e6*/ 	.byte	0xff
	.zero		1


	//   ....[110]....
        /*07e8*/ 	.word	0x000091d0
        /*07ec*/ 	.word	0x00000000
        /*07f0*/ 	.word	0x00000080
        /*07f4*/ 	.short	0x010a
        /*07f6*/ 	.byte	0xff
	.zero		1


	//   ....[111]....
        /*07f8*/ 	.word	0x00009230
        /*07fc*/ 	.word	0x00000000
        /*0800*/ 	.word	0x00000090
        /*0804*/ 	.short	0x010a
        /*0806*/ 	.byte	0xff
	.zero		1


	//   ....[112]....
        /*0808*/ 	.word	0x00009280
        /*080c*/ 	.word	0x00000000
        /*0810*/ 	.word	0x00000080
        /*0814*/ 	.short	0x010a
        /*0816*/ 	.byte	0xff
	.zero		1


	//   ....[113]....
        /*0818*/ 	.word	0x000092e0
        /*081c*/ 	.word	0x00000002
        /*0820*/ 	.word	0x000000c0
        /*0824*/ 	.short	0x010a
        /*0826*/ 	.byte	0xff
	.zero		1


	//   ....[114]....
        /*0828*/ 	.word	0x00009340
        /*082c*/ 	.word	0x00000000
        /*0830*/ 	.word	0x00000000
        /*0834*/ 	.short	0x010a
        /*0836*/ 	.byte	0xff
	.zero		1


	//   ....[115]....
        /*0838*/ 	.word	0x000093a0
        /*083c*/ 	.word	0x00000000
        /*0840*/ 	.word	0x00000000
        /*0844*/ 	.short	0x010a
        /*0846*/ 	.byte	0xff
	.zero		1


	//   ....[116]....
        /*0848*/ 	.word	0x00009400
        /*084c*/ 	.word	0x00000000
        /*0850*/ 	.word	0x00000000
        /*0854*/ 	.short	0x010a
        /*0856*/ 	.byte	0xff
	.zero		1


	//   ....[117]....
        /*0858*/ 	.word	0x00009460
        /*085c*/ 	.word	0x00000000
        /*0860*/ 	.word	0x00000000
        /*0864*/ 	.short	0x010a
        /*0866*/ 	.byte	0xff
	.zero		1


	//   ....[118]....
        /*0868*/ 	.word	0x000094c0
        /*086c*/ 	.word	0x00000000
        /*0870*/ 	.word	0x00000000
        /*0874*/ 	.short	0x010a
        /*0876*/ 	.byte	0xff
	.zero		1


	//   ....[119]....
        /*0878*/ 	.word	0x00009510
        /*087c*/ 	.word	0x00000000
        /*0880*/ 	.word	0x00000080
        /*0884*/ 	.short	0x010a
        /*0886*/ 	.byte	0xff
	.zero		1


	//   ....[120]....
        /*0888*/ 	.word	0x00009570
        /*088c*/ 	.word	0x00000000
        /*0890*/ 	.word	0x00000078
        /*0894*/ 	.short	0x010a
        /*0896*/ 	.byte	0xff
	.zero		1


	//   ....[121]....
        /*0898*/ 	.word	0x000095d0
        /*089c*/ 	.word	0x00000000
        /*08a0*/ 	.word	0x00000050
        /*08a4*/ 	.short	0x010a
        /*08a6*/ 	.byte	0xff
	.zero		1


	//   ....[122]....
        /*08a8*/ 	.word	0x00009630
        /*08ac*/ 	.word	0x00000000
        /*08b0*/ 	.word	0x00000058
        /*08b4*/ 	.short	0x010a
        /*08b6*/ 	.byte	0xff
	.zero		1


	//   ....[123]....
        /*08b8*/ 	.word	0x00009690
        /*08bc*/ 	.word	0x00000000
        /*08c0*/ 	.word	0x00000060
        /*08c4*/ 	.short	0x010a
        /*08c6*/ 	.byte	0xff
	.zero		1


	//   ....[124]....
        /*08c8*/ 	.word	0x000096f0
        /*08cc*/ 	.word	0x00000000
        /*08d0*/ 	.word	0x00000068
        /*08d4*/ 	.short	0x010a
        /*08d6*/ 	.byte	0xff
	.zero		1


	//   ....[125]....
        /*08d8*/ 	.word	0x00009750
        /*08dc*/ 	.word	0x00000000
        /*08e0*/ 	.word	0x00000050
        /*08e4*/ 	.short	0x010a
        /*08e6*/ 	.byte	0xff
	.zero		1


	//   ....[126]....
        /*08e8*/ 	.word	0x000097b0
        /*08ec*/ 	.word	0x00000000
        /*08f0*/ 	.word	0x00000058
        /*08f4*/ 	.short	0x010a
        /*08f6*/ 	.byte	0xff
	.zero		1


	//   ....[127]....
        /*08f8*/ 	.word	0x00009810
        /*08fc*/ 	.word	0x00000000
        /*0900*/ 	.word	0x00000060
        /*0904*/ 	.short	0x010a
        /*0906*/ 	.byte	0xff
	.zero		1


	//   ....[128]....
        /*0908*/ 	.word	0x00009860
        /*090c*/ 	.word	0x00000000
        /*0910*/ 	.word	0x00000080
        /*0914*/ 	.short	0x010a
        /*0916*/ 	.byte	0xff
	.zero		1


	//   ....[129]....
        /*0918*/ 	.word	0x000098c0
        /*091c*/ 	.word	0x00000002
        /*0920*/ 	.word	0x00000030
        /*0924*/ 	.short	0x010a
        /*0926*/ 	.byte	0xff
	.zero		1


	//   ....[130]....
        /*0928*/ 	.word	0x00009910
        /*092c*/ 	.word	0x00000040
        /*0930*/ 	.word	0x000000a0
        /*0934*/ 	.short	0x010a
        /*0936*/ 	.byte	0xff
	.zero		1


	//   ....[131]....
        /*0938*/ 	.word	0x00009960
        /*093c*/ 	.word	0x00000002
        /*0940*/ 	.word	0x00000030
        /*0944*/ 	.short	0x010a
        /*0946*/ 	.byte	0xff
	.zero		1


	//   ....[132]....
        /*0948*/ 	.word	0x000099b0
        /*094c*/ 	.word	0x00000000
        /*0950*/ 	.word	0x00000030
        /*0954*/ 	.short	0x010a
        /*0956*/ 	.byte	0xff
	.zero		1


	//   ....[133]....
        /*0958*/ 	.word	0x00009a00
        /*095c*/ 	.word	0x00000000
        /*0960*/ 	.word	0x00000030
        /*0964*/ 	.short	0x010a
        /*0966*/ 	.byte	0xff
	.zero		1


	//----- nvinfo : EIATTR_NUM_MBARRIERS
	.align		4
.L_47:
        /*0968*/ 	.byte	0x03, 0x38
        /*096a*/ 	.short	0x0020


	//----- nvinfo : EIATTR_EXIT_INSTR_OFFSETS
	.align		4
        /*096c*/ 	.byte	0x04, 0x1c
        /*096e*/ 	.short	(.L_49 - .L_48)


	//   ....[0]....
.L_48:
        /*0970*/ 	.word	0x00002590


	//   ....[1]....
        /*0974*/ 	.word	0x00002a80


	//   ....[2]....
        /*0978*/ 	.word	0x00002ae0


	//   ....[3]....
        /*097c*/ 	.word	0x00003ba0


	//   ....[4]....
        /*0980*/ 	.word	0x00004bd0


	//   ....[5]....
        /*0984*/ 	.word	0x00004c10


	//   ....[6]....
        /*0988*/ 	.word	0x00008dd0


	//   ....[7]....
        /*098c*/ 	.word	0x00008e50


	//   ....[8]....
        /*0990*/ 	.word	0x00008e80


	//   ....[9]....
        /*0994*/ 	.word	0x00008ef0


	//----- nvinfo : EIATTR_MAX_THREADS
	.align		4
.L_49:
        /*0998*/ 	.byte	0x04, 0x05
        /*099a*/ 	.short	(.L_51 - .L_50)
.L_50:
        /*099c*/ 	.word	0x00000100
        /*09a0*/ 	.word	0x00000001
        /*09a4*/ 	.word	0x00000001


	//----- nvinfo : EIATTR_CRS_STACK_SIZE
	.align		4
.L_51:
        /*09a8*/ 	.byte	0x04, 0x1e
        /*09aa*/ 	.short	(.L_53 - .L_52)
.L_52:
        /*09ac*/ 	.word	0x00000000


	//----- nvinfo : EIATTR_CBANK_PARAM_SIZE
	.align		4
.L_53:
        /*09b0*/ 	.byte	0x03, 0x19
        /*09b2*/ 	.short	0x0800


	//----- nvinfo : EIATTR_PARAM_CBANK
	.align		4
        /*09b4*/ 	.byte	0x04, 0x0a
        /*09b6*/ 	.short	(.L_55 - .L_54)
	.align		4
.L_54:
        /*09b8*/ 	.word	index@(.nv.constant0._ZN7cutlass13device_kernelINS_4gemm6kernel13GemmUniversalIN4cute5tupleIJiiiiEEENS1_10collective13CollectiveMmaINS1_35MainloopSm100TmaUmmaWarpSpecializedILi3ELi2ELi4ENS5_IJNS4_1CILi1EEESB_SB_EEEEENS5_IJNSA_ILi128EEESE_SE_EEENS_10bfloat16_tENS5_IJlSB_lEEESG_SH_NS4_8TiledMMAINS4_8MMA_AtomIJNS4_20SM100_MMA_F16BF16_SSISG_SG_fLi128ELi128ELNS4_4UMMA5MajorE0ELSM_0ELNSL_7ScaleInE0ELSN_0EEEEEENS4_6LayoutISC_NS5_IJNSA_ILi0EEESR_SR_EEEEENS5_IJNS4_10UnderscoreESU_SU_EEEEENS4_13SM90_TMA_LOADENS4_14ComposedLayoutINS4_7SwizzleILi3ELi4ELi3EEENS4_18smem_ptr_flag_bitsILi16EEENSQ_INS5_IJNSA_ILi8EEENSA_ILi64EEEEEENS5_IJS14_SB_EEEEEEEvNS4_8identityESX_S18_vS19_EENS_8epilogue10collective18CollectiveEpilogueINS1B_23Sm100TmaWarpSpecializedILi4ELi2ELi32ELb1ELb0EEEJSF_NS5_IJNSQ_ISE_SB_EENSQ_INSA_ILi32EEESB_EEEEESG_SH_SG_SH_NS1B_6fusion15FusionCallbacksIS1F_NS1K_17LinearCombinationISG_fSG_fLNS_15FloatRoundStyleE2EEESF_S1J_JEEENS4_5SM1004TMEM4LOAD26SM100_TMEM_LOAD_32dp32b32xESX_NSY_INSZ_ILi2ELi4ELi3EEES12_NSQ_INS5_IJS13_S1H_EEENS5_IJS1H_SB_EEEEEEENS4_39AutoVectorizingCopyWithAssumedAlignmentILi128EEENS4_14SM90_TMA_STOREES1Y_S20_S20_EEEvvEEEEvNT_6ParamsE)
        /*09bc*/ 	.short	0x0380
        /*09be*/ 	.short	0x0800


	//----- nvinfo : EIATTR_SW_WAR
	.align		4
.L_55:
        /*09c0*/ 	.byte	0x04, 0x36
        /*09c2*/ 	.short	(.L_57 - .L_56)
.L_56:
        /*09c4*/ 	.word	0x00000008
.L_57:


//--------------------- .nv.callgraph             --------------------------
	.section	.nv.callgraph,"",@"SHT_CUDA_CALLGRAPH"
	.align	4
	.sectionentsize	8
	.align		4
        /*0000*/ 	.word	0x00000000
	.align		4
        /*0004*/ 	.word	0xffffffff
	.align		4
        /*0008*/ 	.word	index@(_ZN7cutlass13device_kernelINS_4gemm6kernel13GemmUniversalIN4cute5tupleIJiiiiEEENS1_10collective13CollectiveMmaINS1_35MainloopSm100TmaUmmaWarpSpecializedILi3ELi2ELi4ENS5_IJNS4_1CILi1EEESB_SB_EEEEENS5_IJNSA_ILi128EEESE_SE_EEENS_10bfloat16_tENS5_IJlSB_lEEESG_SH_NS4_8TiledMMAINS4_8MMA_AtomIJNS4_20SM100_MMA_F16BF16_SSISG_SG_fLi128ELi128ELNS4_4UMMA5MajorE0ELSM_0ELNSL_7ScaleInE0ELSN_0EEEEEENS4_6LayoutISC_NS5_IJNSA_ILi0EEESR_SR_EEEEENS5_IJNS4_10UnderscoreESU_SU_EEEEENS4_13SM90_TMA_LOADENS4_14ComposedLayoutINS4_7SwizzleILi3ELi4ELi3EEENS4_18smem_ptr_flag_bitsILi16EEENSQ_INS5_IJNSA_ILi8EEENSA_ILi64EEEEEENS5_IJS14_SB_EEEEEEEvNS4_8identityESX_S18_vS19_EENS_8epilogue10collective18CollectiveEpilogueINS1B_23Sm100TmaWarpSpecializedILi4ELi2ELi32ELb1ELb0EEEJSF_NS5_IJNSQ_ISE_SB_EENSQ_INSA_ILi32EEESB_EEEEESG_SH_SG_SH_NS1B_6fusion15FusionCallbacksIS1F_NS1K_17LinearCombinationISG_fSG_fLNS_15FloatRoundStyleE2EEESF_S1J_JEEENS4_5SM1004TMEM4LOAD26SM100_TMEM_LOAD_32dp32b32xESX_NSY_INSZ_ILi2ELi4ELi3EEES12_NSQ_INS5_IJS13_S1H_EEENS5_IJS1H_SB_EEEEEEENS4_39AutoVectorizingCopyWithAssumedAlignmentILi128EEENS4_14SM90_TMA_STOREES1Y_S20_S20_EEEvvEEEEvNT_6ParamsE)
	.align		4
        /*000c*/ 	.word	index@(__assertfail)
	.align		4
        /*0010*/ 	.word	0x00000000
	.align		4
        /*0014*/ 	.word	0xfffffffe
	.align		4
        /*0018*/ 	.word	0x00000000
	.align		4
        /*001c*/ 	.word	0xfffffffd
	.align		4
        /*0020*/ 	.word	0x00000000
	.align		4
        /*0024*/ 	.word	0xfffffffc


//--------------------- .nv.constant4             --------------------------
	.section	.nv.constant4,"a",@progbits
	.align	8
	.align		8
.nv.constant4:
        /*0000*/ 	.dword	__assertfail
	.align		8
        /*0008*/ 	.dword	__unnamed_1
	.align		8
        /*0010*/ 	.dword	__unnamed_2
	.align		8
        /*0018*/ 	.dword	_ZN40_INTERNAL_1a377747_4_k_cu_27beb1a5_336574cuda3std3__45__cpo5beginE
	.align		8
        /*0020*/ 	.dword	_ZN40_INTERNAL_1a377747_4_k_cu_27beb1a5_336574cuda3std3__45__cpo3endE
	.align		8
        /*0028*/ 	.dword	_ZN40_INTERNAL_1a377747_4_k_cu_27beb1a5_336574cuda3std3__45__cpo6cbeginE
	.align		8
        /*0030*/ 	.dword	_ZN40_INTERNAL_1a377747_4_k_cu_27beb1a5_336574cuda3std3__45__cpo4cendE
	.align		8
        /*0038*/ 	.dword	_ZN40_INTERNAL_1a377747_4_k_cu_27beb1a5_336574cuda3std3__442_GLOBAL__N__1a377747_4_k_cu_27beb1a5_336576ignoreE
	.align		8
        /*0040*/ 	.dword	_ZN40_INTERNAL_1a377747_4_k_cu_27beb1a5_336574cuda3std3__419piecewise_constructE
	.align		8
        /*0048*/ 	.dword	_ZN40_INTERNAL_1a377747_4_k_cu_27beb1a5_336574cuda3std3__48in_placeE
	.align		8
        /*0050*/ 	.dword	_ZN40_INTERNAL_1a377747_4_k_cu_27beb1a5_336574cuda3std6ranges3__45__cpo4swapE
	.align		8
        /*0058*/ 	.dword	_ZN40_INTERNAL_1a377747_4_k_cu_27beb1a5_336574cuda3std6ranges3__45__cpo9iter_moveE
	.align		8
        /*0060*/ 	.dword	_ZN40_INTERNAL_1a377747_4_k_cu_27beb1a5_336574cute7productE
	.align		8
        /*0068*/ 	.dword	_ZN40_INTERNAL_1a377747_4_k_cu_27beb1a5_336574cute1_E
	.align		8
        /*0070*/ 	.dword	$str$25
	.align		8
        /*0078*/ 	.dword	$str$26
	.align		8
        /*0080*/ 	.dword	$str$27
	.align		8
        /*0088*/ 	.dword	$str$28


//--------------------- .text._ZN7cutlass13device_kernelINS_4gemm6kernel13GemmUniversalIN4cute5tupleIJiiiiEEENS1_10collective13CollectiveMmaINS1_35MainloopSm100TmaUmmaWarpSpecializedILi3ELi2ELi4ENS5_IJNS4_1CILi1EEESB_SB_EEEEENS5_IJNSA_ILi128EEESE_SE_EEENS_10bfloat16_tENS5_IJlSB_lEEESG_SH_NS4_8TiledMMAINS4_8MMA_AtomIJNS4_20SM100_MMA_F16BF16_SSISG_SG_fLi128ELi128ELNS4_4UMMA5MajorE0ELSM_0ELNSL_7ScaleInE0ELSN_0EEEEEENS4_6LayoutISC_NS5_IJNSA_ILi0EEESR_SR_EEEEENS5_IJNS4_10UnderscoreESU_SU_EEEEENS4_13SM90_TMA_LOADENS4_14ComposedLayoutINS4_7SwizzleILi3ELi4ELi3EEENS4_18smem_ptr_flag_bitsILi16EEENSQ_INS5_IJNSA_ILi8EEENSA_ILi64EEEEEENS5_IJS14_SB_EEEEEEEvNS4_8identityESX_S18_vS19_EENS_8epilogue10collective18CollectiveEpilogueINS1B_23Sm100TmaWarpSpecializedILi4ELi2ELi32ELb1ELb0EEEJSF_NS5_IJNSQ_ISE_SB_EENSQ_INSA_ILi32EEESB_EEEEESG_SH_SG_SH_NS1B_6fusion15FusionCallbacksIS1F_NS1K_17LinearCombinationISG_fSG_fLNS_15FloatRoundStyleE2EEESF_S1J_JEEENS4_5SM1004TMEM4LOAD26SM100_TMEM_LOAD_32dp32b32xESX_NSY_INSZ_ILi2ELi4ELi3EEES12_NSQ_INS5_IJS13_S1H_EEENS5_IJS1H_SB_EEEEEEENS4_39AutoVectorizingCopyWithAssumedAlignmentILi128EEENS4_14SM90_TMA_STOREES1Y_S20_S20_EEEvvEEEEvNT_6ParamsE --------------------------
	.section	.text._ZN7cutlass13device_kernelINS_4gemm6kernel13GemmUniversalIN4cute5tupleIJiiiiEEENS1_10collective13CollectiveMmaINS1_35MainloopSm100TmaUmmaWarpSpecializedILi3ELi2ELi4ENS5_IJNS4_1CILi1EEESB_SB_EEEEENS5_IJNSA_ILi128EEESE_SE_EEENS_10bfloat16_tENS5_IJlSB_lEEESG_SH_NS4_8TiledMMAINS4_8MMA_AtomIJNS4_20SM100_MMA_F16BF16_SSISG_SG_fLi128ELi128ELNS4_4UMMA5MajorE0ELSM_0ELNSL_7ScaleInE0ELSN_0EEEEEENS4_6LayoutISC_NS5_IJNSA_ILi0EEESR_SR_EEEEENS5_IJNS4_10UnderscoreESU_SU_EEEEENS4_13SM90_TMA_LOADENS4_14ComposedLayoutINS4_7SwizzleILi3ELi4ELi3EEENS4_18smem_ptr_flag_bitsILi16EEENSQ_INS5_IJNSA_ILi8EEENSA_ILi64EEEEEENS5_IJS14_SB_EEEEEEEvNS4_8identityESX_S18_vS19_EENS_8epilogue10collective18CollectiveEpilogueINS1B_23Sm100TmaWarpSpecializedILi4ELi2ELi32ELb1ELb0EEEJSF_NS5_IJNSQ_ISE_SB_EENSQ_INSA_ILi32EEESB_EEEEESG_SH_SG_SH_NS1B_6fusion15FusionCallbacksIS1F_NS1K_17LinearCombinationISG_fSG_fLNS_15FloatRoundStyleE2EEESF_S1J_JEEENS4_5SM1004TMEM4LOAD26SM100_TMEM_LOAD_32dp32b32xESX_NSY_INSZ_ILi2ELi4ELi3EEES12_NSQ_INS5_IJS13_S1H_EEENS5_IJS1H_SB_EEEEEEENS4_39AutoVectorizingCopyWithAssumedAlignmentILi128EEENS4_14SM90_TMA_STOREES1Y_S20_S20_EEEvvEEEEvNT_6ParamsE,"ax",@progbits
	.align	128
.text._ZN7cutlass13device_kernelINS_4gemm6kernel13GemmUniversalIN4cute5tupleIJiiiiEEENS1_10collective13CollectiveMmaINS1_35MainloopSm100TmaUmmaWarpSpecializedILi3ELi2ELi4ENS5_IJNS4_1CILi1EEESB_SB_EEEEENS5_IJNSA_ILi128EEESE_SE_EEENS_10bfloat16_tENS5_IJlSB_lEEESG_SH_NS4_8TiledMMAINS4_8MMA_AtomIJNS4_20SM100_MMA_F16BF16_SSISG_SG_fLi128ELi128ELNS4_4UMMA5MajorE0ELSM_0ELNSL_7ScaleInE0ELSN_0EEEEEENS4_6LayoutISC_NS5_IJNSA_ILi0EEESR_SR_EEEEENS5_IJNS4_10UnderscoreESU_SU_EEEEENS4_13SM90_TMA_LOADENS4_14ComposedLayoutINS4_7SwizzleILi3ELi4ELi3EEENS4_18smem_ptr_flag_bitsILi16EEENSQ_INS5_IJNSA_ILi8EEENSA_ILi64EEEEEENS5_IJS14_SB_EEEEEEEvNS4_8identityESX_S18_vS19_EENS_8epilogue10collective18CollectiveEpilogueINS1B_23Sm100TmaWarpSpecializedILi4ELi2ELi32ELb1ELb0EEEJSF_NS5_IJNSQ_ISE_SB_EENSQ_INSA_ILi32EEESB_EEEEESG_SH_SG_SH_NS1B_6fusion15FusionCallbacksIS1F_NS1K_17LinearCombinationISG_fSG_fLNS_15FloatRoundStyleE2EEESF_S1J_JEEENS4_5SM1004TMEM4LOAD26SM100_TMEM_LOAD_32dp32b32xESX_NSY_INSZ_ILi2ELi4ELi3EEES12_NSQ_INS5_IJS13_S1H_EEENS5_IJS1H_SB_EEEEEEENS4_39AutoVectorizingCopyWithAssumedAlignmentILi128EEENS4_14SM90_TMA_STOREES1Y_S20_S20_EEEvvEEEEvNT_6ParamsE:
        .type           _ZN7cutlass13device_kernelINS_4gemm6kernel13GemmUniversalIN4cute5tupleIJiiiiEEENS1_10collective13CollectiveMmaINS1_35MainloopSm100TmaUmmaWarpSpecializedILi3ELi2ELi4ENS5_IJNS4_1CILi1EEESB_SB_EEEEENS5_IJNSA_ILi128EEESE_SE_EEENS_10bfloat16_tENS5_IJlSB_lEEESG_SH_NS4_8TiledMMAINS4_8MMA_AtomIJNS4_20SM100_MMA_F16BF16_SSISG_SG_fLi128ELi128ELNS4_4UMMA5MajorE0ELSM_0ELNSL_7ScaleInE0ELSN_0EEEEEENS4_6LayoutISC_NS5_IJNSA_ILi0EEESR_SR_EEEEENS5_IJNS4_10UnderscoreESU_SU_EEEEENS4_13SM90_TMA_LOADENS4_14ComposedLayoutINS4_7SwizzleILi3ELi4ELi3EEENS4_18smem_ptr_flag_bitsILi16EEENSQ_INS5_IJNSA_ILi8EEENSA_ILi64EEEEEENS5_IJS14_SB_EEEEEEEvNS4_8identityESX_S18_vS19_EENS_8epilogue10collective18CollectiveEpilogueINS1B_23Sm100TmaWarpSpecializedILi4ELi2ELi32ELb1ELb0EEEJSF_NS5_IJNSQ_ISE_SB_EENSQ_INSA_ILi32EEESB_EEEEESG_SH_SG_SH_NS1B_6fusion15FusionCallbacksIS1F_NS1K_17LinearCombinationISG_fSG_fLNS_15FloatRoundStyleE2EEESF_S1J_JEEENS4_5SM1004TMEM4LOAD26SM100_TMEM_LOAD_32dp32b32xESX_NSY_INSZ_ILi2ELi4ELi3EEES12_NSQ_INS5_IJS13_S1H_EEENS5_IJS1H_SB_EEEEEEENS4_39AutoVectorizingCopyWithAssumedAlignmentILi128EEENS4_14SM90_TMA_STOREES1Y_S20_S20_EEEvvEEEEvNT_6ParamsE,@function
        .size           _ZN7cutlass13device_kernelINS_4gemm6kernel13GemmUniversalIN4cute5tupleIJiiiiEEENS1_10collective13CollectiveMmaINS1_35MainloopSm100TmaUmmaWarpSpecializedILi3ELi2ELi4ENS5_IJNS4_1CILi1EEESB_SB_EEEEENS5_IJNSA_ILi128EEESE_SE_EEENS_10bfloat16_tENS5_IJlSB_lEEESG_SH_NS4_8TiledMMAINS4_8MMA_AtomIJNS4_20SM100_MMA_F16BF16_SSISG_SG_fLi128ELi128ELNS4_4UMMA5MajorE0ELSM_0ELNSL_7ScaleInE0ELSN_0EEEEEENS4_6LayoutISC_NS5_IJNSA_ILi0EEESR_SR_EEEEENS5_IJNS4_10UnderscoreESU_SU_EEEEENS4_13SM90_TMA_LOADENS4_14ComposedLayoutINS4_7SwizzleILi3ELi4ELi3EEENS4_18smem_ptr_flag_bitsILi16EEENSQ_INS5_IJNSA_ILi8EEENSA_ILi64EEEEEENS5_IJS14_SB_EEEEEEEvNS4_8identityESX_S18_vS19_EENS_8epilogue10collective18CollectiveEpilogueINS1B_23Sm100TmaWarpSpecializedILi4ELi2ELi32ELb1ELb0EEEJSF_NS5_IJNSQ_ISE_SB_EENSQ_INSA_ILi32EEESB_EEEEESG_SH_SG_SH_NS1B_6fusion15FusionCallbacksIS1F_NS1K_17LinearCombinationISG_fSG_fLNS_15FloatRoundStyleE2EEESF_S1J_JEEENS4_5SM1004TMEM4LOAD26SM100_TMEM_LOAD_32dp32b32xESX_NSY_INSZ_ILi2ELi4ELi3EEES12_NSQ_INS5_IJS13_S1H_EEENS5_IJS1H_SB_EEEEEEENS4_39AutoVectorizingCopyWithAssumedAlignmentILi128EEENS4_14SM90_TMA_STOREES1Y_S20_S20_EEEvvEEEEvNT_6ParamsE,(.L_x_173 - _ZN7cutlass13device_kernelINS_4gemm6kernel13GemmUniversalIN4cute5tupleIJiiiiEEENS1_10collective13CollectiveMmaINS1_35MainloopSm100TmaUmmaWarpSpecializedILi3ELi2ELi4ENS5_IJNS4_1CILi1EEESB_SB_EEEEENS5_IJNSA_ILi128EEESE_SE_EEENS_10bfloat16_tENS5_IJlSB_lEEESG_SH_NS4_8TiledMMAINS4_8MMA_AtomIJNS4_20SM100_MMA_F16BF16_SSISG_SG_fLi128ELi128ELNS4_4UMMA5MajorE0ELSM_0ELNSL_7ScaleInE0ELSN_0EEEEEENS4_6LayoutISC_NS5_IJNSA_ILi0EEESR_SR_EEEEENS5_IJNS4_10UnderscoreESU_SU_EEEEENS4_13SM90_TMA_LOADENS4_14ComposedLayoutINS4_7SwizzleILi3ELi4ELi3EEENS4_18smem_ptr_flag_bitsILi16EEENSQ_INS5_IJNSA_ILi8EEENSA_ILi64EEEEEENS5_IJS14_SB_EEEEEEEvNS4_8identityESX_S18_vS19_EENS_8epilogue10collective18CollectiveEpilogueINS1B_23Sm100TmaWarpSpecializedILi4ELi2ELi32ELb1ELb0EEEJSF_NS5_IJNSQ_ISE_SB_EENSQ_INSA_ILi32EEESB_EEEEESG_SH_SG_SH_NS1B_6fusion15FusionCallbacksIS1F_NS1K_17LinearCombinationISG_fSG_fLNS_15FloatRoundStyleE2EEESF_S1J_JEEENS4_5SM1004TMEM4LOAD26SM100_TMEM_LOAD_32dp32b32xESX_NSY_INSZ_ILi2ELi4ELi3EEES12_NSQ_INS5_IJS13_S1H_EEENS5_IJS1H_SB_EEEEEEENS4_39AutoVectorizingCopyWithAssumedAlignmentILi128EEENS4_14SM90_TMA_STOREES1Y_S20_S20_EEEvvEEEEvNT_6ParamsE)
        .other          _ZN7cutlass13device_kernelINS_4gemm6kernel13GemmUniversalIN4cute5tupleIJiiiiEEENS1_10collective13CollectiveMmaINS1_35MainloopSm100TmaUmmaWarpSpecializedILi3ELi2ELi4ENS5_IJNS4_1CILi1EEESB_SB_EEEEENS5_IJNSA_ILi128EEESE_SE_EEENS_10bfloat16_tENS5_IJlSB_lEEESG_SH_NS4_8TiledMMAINS4_8MMA_AtomIJNS4_20SM100_MMA_F16BF16_SSISG_SG_fLi128ELi128ELNS4_4UMMA5MajorE0ELSM_0ELNSL_7ScaleInE0ELSN_0EEEEEENS4_6LayoutISC_NS5_IJNSA_ILi0EEESR_SR_EEEEENS5_IJNS4_10UnderscoreESU_SU_EEEEENS4_13SM90_TMA_LOADENS4_14ComposedLayoutINS4_7SwizzleILi3ELi4ELi3EEENS4_18smem_ptr_flag_bitsILi16EEENSQ_INS5_IJNSA_ILi8EEENSA_ILi64EEEEEENS5_IJS14_SB_EEEEEEEvNS4_8identityESX_S18_vS19_EENS_8epilogue10collective18CollectiveEpilogueINS1B_23Sm100TmaWarpSpecializedILi4ELi2ELi32ELb1ELb0EEEJSF_NS5_IJNSQ_ISE_SB_EENSQ_INSA_ILi32EEESB_EEEEESG_SH_SG_SH_NS1B_6fusion15FusionCallbacksIS1F_NS1K_17LinearCombinationISG_fSG_fLNS_15FloatRoundStyleE2EEESF_S1J_JEEENS4_5SM1004TMEM4LOAD26SM100_TMEM_LOAD_32dp32b32xESX_NSY_INSZ_ILi2ELi4ELi3EEES12_NSQ_INS5_IJS13_S1H_EEENS5_IJS1H_SB_EEEEEEENS4_39AutoVectorizingCopyWithAssumedAlignmentILi128EEENS4_14SM90_TMA_STOREES1Y_S20_S20_EEEvvEEEEvNT_6ParamsE,@"STO_CUDA_ENTRY STV_DEFAULT"
_ZN7cutlass13device_kernelINS_4gemm6kernel13GemmUniversalIN4cute5tupleIJiiiiEEENS1_10collective13CollectiveMmaINS1_35MainloopSm100TmaUmmaWarpSpecializedILi3ELi2ELi4ENS5_IJNS4_1CILi1EEESB_SB_EEEEENS5_IJNSA_ILi128EEESE_SE_EEENS_10bfloat16_tENS5_IJlSB_lEEESG_SH_NS4_8TiledMMAINS4_8MMA_AtomIJNS4_20SM100_MMA_F16BF16_SSISG_SG_fLi128ELi128ELNS4_4UMMA5MajorE0ELSM_0ELNSL_7ScaleInE0ELSN_0EEEEEENS4_6LayoutISC_NS5_IJNSA_ILi0EEESR_SR_EEEEENS5_IJNS4_10UnderscoreESU_SU_EEEEENS4_13SM90_TMA_LOADENS4_14ComposedLayoutINS4_7SwizzleILi3ELi4ELi3EEENS4_18smem_ptr_flag_bitsILi16EEENSQ_INS5_IJNSA_ILi8EEENSA_ILi64EEEEEENS5_IJS14_SB_EEEEEEEvNS4_8identityESX_S18_vS19_EENS_8epilogue10collective18CollectiveEpilogueINS1B_23Sm100TmaWarpSpecializedILi4ELi2ELi32ELb1ELb0EEEJSF_NS5_IJNSQ_ISE_SB_EENSQ_INSA_ILi32EEESB_EEEEESG_SH_SG_SH_NS1B_6fusion15FusionCallbacksIS1F_NS1K_17LinearCombinationISG_fSG_fLNS_15FloatRoundStyleE2EEESF_S1J_JEEENS4_5SM1004TMEM4LOAD26SM100_TMEM_LOAD_32dp32b32xESX_NSY_INSZ_ILi2ELi4ELi3EEES12_NSQ_INS5_IJS13_S1H_EEENS5_IJS1H_SB_EEEEEEENS4_39AutoVectorizingCopyWithAssumedAlignmentILi128EEENS4_14SM90_TMA_STOREES1Y_S20_S20_EEEvvEEEEvNT_6ParamsE:
[----:B------:R-:W1:Y:S01]  /*0000*/  LDC R1, c[0x0][0x37c] ;  /* 0x0000df00ff017b82 */ /* 0x000e620000000800 */
[----:B------:R-:W2:Y:S01]  /*0010*/  S2R R101, SR_TID.X ;  /* 0x0000000000657919 */ /* 0x000ea20000002100 */
[----:B------:R-:W3:Y:S01]  /*0020*/  LDCU.64 UR4, c[0x0][0x890] ;  /* 0x00011200ff0477ac */ /* 0x000ee20008000a00 */
[----:B------:R-:W-:Y:S02]  /*0030*/  PRMT R88, RZ, 0x7610, R88 ;  /* 0x00007610ff587816 */ /* 0x000fe40000000058 */
[----:B------:R-:W-:Y:S01]  /*0040*/  ELECT P5, URZ, PT ;  /* 0x0000000000ff782f */ /* 0x000fe200038a0000 */
[----:B------:R-:W4:Y:S01]  /*0050*/  LDCU.64 UR46, c[0x0][0x358] ;  /* 0x00006b00ff2e77ac */ /* 0x000f220008000a00 */
[----:B---3--:R-:W-:-:S04]  /*0060*/  UISETP.NE.U32.AND UP0, UPT, UR4, URZ, UPT ;  /* 0x000000ff0400728c */ /* 0x008fc8000bf05070 */
[----:B------:R-:W-:Y:S01]  /*0070*/  UISETP.NE.AND.EX UP0, UPT, UR5, URZ, UPT, UP0 ;  /* 0x000000ff0500728c */ /* 0x000fe2000bf05300 */
[----:B--2---:R-:W-:-:S05]  /*0080*/  SHF.R.U32.HI R92, RZ, 0x5, R101 ;  /* 0x00000005ff5c7819 */ /* 0x004fca0000011665 */
[----:B------:R-:W2:Y:S02]  /*0090*/  SHFL.IDX PT, R0, R92, RZ, 0x1f ;  /* 0x00001fff5c007589 */ /* 0x000ea400000e0000 */
[----:B--2---:R-:W-:Y:S01]  /*00a0*/  R2UR UR8, R0 ;  /* 0x00000000000872ca */ /* 0x004fe200000e0000 */
[----:B-1--4-:R-:W-:-:S14]  /*00b0*/  BRA.U UP0, `(.L_x_0) ;  /* 0x00000001002c7547 */ /* 0x012fdc000b800000 */
[----:B------:R-:W1:Y:S02]  /*00c0*/  LDCU.64 UR6, c[0x0][0x888] ;  /* 0x00011100ff0677ac */ /* 0x000e640008000a00 */
[----:B-1----:R-:W-:-:S04]  /*00d0*/  UISETP.NE.U32.AND UP0, UPT, UR6, URZ, UPT ;  /* 0x000000ff0600728c */ /* 0x002fc8000bf05070 */
[----:B------:R-:W-:-:S09]  /*00e0*/  UISETP.NE.AND.EX UP0, UPT, UR7, URZ, UPT, UP0 ;  /* 0x000000ff0700728c */ /* 0x000fd2000bf05300 */
[----:B------:R-:W-:Y:S05]  /*00f0*/  BRA.U !UP0, `(.L_x_1) ;  /* 0x0000000108107547 */ /* 0x000fea000b800000 */
[----:B------:R-:W1:Y:S02]  /*0100*/  LDC.64 R2, c[0x0][0x888] ;  /* 0x00022200ff027b82 */ /* 0x000e640000000a00 */
[----:B-1----:R1:W5:Y:S01]  /*0110*/  LDG.E R49, desc[UR46][R2.64] ;  /* 0x0000002e02317981 */ /* 0x002362000c1e1900 */
[----:B------:R-:W-:Y:S01]  /*0120*/  HFMA2 R88, -RZ, RZ, 0, 5.9604644775390625e-08 ;  /* 0x00000001ff587431 */ /* 0x000fe200000001ff */
[----:B------:R-:W-:Y:S05]  /*0130*/  BRA `(.L_x_0) ;  /* 0x00000000000c7947 */ /* 0x000fea0003800000 */
.L_x_1:
[----:B------:R-:W1:Y:S01]  /*0140*/  LDCU UR6, c[0x0][0x880] ;  /* 0x00011000ff0677ac */ /* 0x000e620008000800 */
[----:B------:R-:W-:Y:S01]  /*0150*/  HFMA2 R88, -RZ, RZ, 0, 5.9604644775390625e-08 ;  /* 0x00000001ff587431 */ /* 0x000fe200000001ff */
[----:B-1----:R-:W-:-:S07]  /*0160*/  MOV R49, UR6 ;  /* 0x0000000600317c02 */ /* 0x002fce0008000f00 */
.L_x_0:
[----:B------:R-:W2:Y:S02]  /*0170*/  LDCU.64 UR6, c[0x0][0x8b0] ;  /* 0x00011600ff0677ac */ /* 0x000ea40008000a00 */
[----:B--2---:R-:W-:-:S04]  /*0180*/  UISETP.NE.U32.AND UP0, UPT, UR6, URZ, UPT ;  /* 0x000000ff0600728c */ /* 0x004fc8000bf05070 */
[----:B------:R-:W-:-:S09]  /*0190*/  UISETP.NE.AND.EX UP0, UPT, UR7, URZ, UPT, UP0 ;  /* 0x000000ff0700728c */ /* 0x000fd2000bf05300 */
[----:B------:R-:W-:Y:S05]  /*01a0*/  BRA.U UP0, `(.L_x_2) ;  /* 0x0000000100247547 */ /* 0x000fea000b800000 */
[----:B------:R-:W2:Y:S02]  /*01b0*/  LDCU.64 UR6, c[0x0][0x8a8] ;  /* 0x00011500ff0677ac */ /* 0x000ea40008000a00 */
[----:B--2---:R-:W-:-:S04]  /*01c0*/  UISETP.NE.U32.AND UP0, UPT, UR6, URZ, UPT ;  /* 0x000000ff0600728c */ /* 0x004fc8000bf05070 */
[----:B------:R-:W-:-:S09]  /*01d0*/  UISETP.NE.AND.EX UP0, UPT, UR7, URZ, UPT, UP0 ;  /* 0x000000ff0700728c */ /* 0x000fd2000bf05300 */
[----:B------:R-:W-:Y:S05]  /*01e0*/  BRA.U !UP0, `(.L_x_3) ;  /* 0x00000001080c7547 */ /* 0x000fea000b800000 */
[----:B-1----:R-:W1:Y:S02]  /*01f0*/  LDC.64 R2, c[0x0][0x8a8] ;  /* 0x00022a00ff027b82 */ /* 0x002e640000000a00 */
[----:B-1----:R2:W5:Y:S01]  /*0200*/  LDG.E R47, desc[UR46][R2.64] ;  /* 0x0000002e022f7981 */ /* 0x002562000c1e1900 */
[----:B------:R-:W-:Y:S05]  /*0210*/  BRA `(.L_x_2) ;  /* 0x0000000000087947 */ /* 0x000fea0003800000 */
.L_x_3:
[----:B------:R-:W2:Y:S02]  /*0220*/  LDCU UR6, c[0x0][0x8a0] ;  /* 0x00011400ff0677ac */ /* 0x000ea40008000800 */
[----:B--2---:R-:W-:Y:S02]  /*0230*/  MOV R47, UR6 ;  /* 0x00000006002f7c02 */ /* 0x004fe40008000f00 */
.L_x_2:
[----:B------:R-:W-:Y:S01]  /*0240*/  IMAD.U32 R0, RZ, RZ, UR8 ;  /* 0x00000008ff007e24 */ /* 0x000fe2000f8e00ff */
[----:B------:R-:W-:Y:S04]  /*0250*/  BSSY.RECONVERGENT B0, `(.L_x_4) ;  /* 0x000000c000007945 */ /* 0x000fe80003800200 */
[C---:B------:R-:W-:Y:S02]  /*0260*/  ISETP.NE.OR P1, PT, R0.reuse, 0x1, !P5 ;  /* 0x000000010000780c */ /* 0x040fe40006f25670 */
[----:B------:R-:W-:-:S11]  /*0270*/  ISETP.NE.OR P0, PT, R0, 0x3, !P5 ;  /* 0x000000030000780c */ /* 0x000fd60006f05670 */
[----:B------:R-:W-:Y:S05]  /*0280*/  @P1 BRA `(.L_x_5) ;  /* 0x0000000000201947 */ /* 0x000fea0003800000 */
[----:B------:R-:W3:Y:S02]  /*0290*/  LDCU.64 UR6, c[0x0][0x348] ;  /* 0x00006900ff0677ac */ /* 0x000ee40008000a00 */
[----:B---3--:R-:W-:Y:S02]  /*02a0*/  UIADD3 UR10, UP1, UPT, UR6, 0x80, URZ ;  /* 0x00000080060a7890 */ /* 0x008fe4000ff3e0ff */
[----:B------:R-:W-:Y:S02]  /*02b0*/  UIADD3 UR6, UP0, UPT, UR6, 0x180, URZ ;  /* 0x0000018006067890 */ /* 0x000fe4000ff1e0ff */
[----:B------:R-:W-:Y:S02]  /*02c0*/  UIADD3.X UR11, UPT, UPT, URZ, UR7, URZ, UP1, !UPT ;  /* 0x00000007ff0b7290 */ /* 0x000fe40008ffe4ff */
[----:B------:R-:W-:-:S07]  /*02d0*/  UIADD3.X UR7, UPT, UPT, URZ, UR7, URZ, UP0, !UPT ;  /* 0x00000007ff077290 */ /* 0x000fce00087fe4ff */
[----:B------:R3:W-:Y:S02]  /*02e0*/  UTMACCTL.PF [UR10] ;  /* 0x000000000a0079b9 */ /* 0x0007e40008040000 */
[----:B------:R3:W-:Y:S02]  /*02f0*/  UTMACCTL.PF [UR6] ;  /* 0x00000000060079b9 */ /* 0x0007e40008040000 */
[----:B---3--:R-:W-:Y:S01]  /*0300*/  NOP ;  /* 0x0000000000007918 */ /* 0x008fe20000000000 */
.L_x_5:
[----:B------:R-:W-:Y:S05]  /*0310*/  BSYNC.RECONVERGENT B0 ;  /* 0x0000000000007941 */ /* 0x000fea0003800200 */
.L_x_4:
[----:B------:R-:W-:Y:S04]  /*0320*/  BSSY.RECONVERGENT B0, `(.L_x_6) ;  /* 0x000000a000007945 */ /* 0x000fe80003800200 */
        /* <DEDUP_REMOVED lines=9> */
.L_x_7:
[----:B------:R-:W-:Y:S05]  /*03c0*/  BSYNC.RECONVERGENT B0 ;  /* 0x0000000000007941 */ /* 0x000fea0003800200 */
.L_x_6:
[----:B------:R-:W3:Y:S01]  /*03d0*/  LDCU.64 UR6, c[0x0][0x888] ;  /* 0x00011100ff0677ac */ /* 0x000ee20008000a00 */
[----:B------:R-:W-:Y:S02]  /*03e0*/  UISETP.EQ.U32.AND UP1, UPT, UR4, URZ, UPT ;  /* 0x000000ff0400728c */ /* 0x000fe4000bf22070 */
[----:B------:R-:W-:Y:S02]  /*03f0*/  UPLOP3.LUT UP2, UPT, UPT, UPT, UPT, 0x80, 0x8 ;  /* 0x000000000008789c */ /* 0x000fe40003f4f070 */
[----:B---3--:R-:W-:-:S04]  /*0400*/  UISETP.NE.U32.AND UP0, UPT, UR6, URZ, UPT ;  /* 0x000000ff0600728c */ /* 0x008fc8000bf05070 */
[----:B------:R-:W-:-:S04]  /*0410*/  UISETP.NE.AND.EX UP0, UPT, UR7, URZ, UPT, UP0 ;  /* 0x000000ff0700728c */ /* 0x000fc8000bf05300 */
[----:B------:R-:W-:-:S04]  /*0420*/  UISETP.EQ.OR.EX UP3, UPT, UR5, URZ, !UP0, UP1 ;  /* 0x000000ff0500728c */ /* 0x000fc8000c762710 */
[----:B------:R-:W-:-:S05]  /*0430*/  UP2UR UR50, UPR, URZ, 0x8 ;  /* 0x00000008ff327883 */ /* 0x000fca0008000000 */
[----:B------:R-:W-:Y:S07]  /*0440*/  BRA.U !UP3, `(.L_x_8) ;  /* 0x000000010b207547 */ /* 0x000fee000b800000 */
[----:B------:R-:W-:Y:S01]  /*0450*/  UISETP.NE.U32.AND UP2, UPT, UR4, URZ, UPT ;  /* 0x000000ff0400728c */ /* 0x000fe2000bf45070 */
[----:B-----5:R-:W-:Y:S01]  /*0460*/  FSETP.NEU.AND P0, PT, R49, RZ, PT ;  /* 0x000000ff3100720b */ /* 0x020fe20003f0d000 */
[----:B------:R-:W-:Y:S02]  /*0470*/  USEL UR4, URZ, 0xffffffff, UP0 ;  /* 0xffffffffff047887 */ /* 0x000fe40008000000 */
[----:B------:R-:W-:-:S10]  /*0480*/  UISETP.NE.AND.EX UP2, UPT, UR5, URZ, UPT, UP2 ;  /* 0x000000ff0500728c */ /* 0x000fd4000bf45320 */
[----:B------:R-:W-:Y:S01]  /*0490*/  VOTEU.ANY UP1, P0 ;  /* 0x0000000000ff7886 */ /* 0x000fe20000020100 */
[----:B------:R-:W-:-:S04]  /*04a0*/  @!UP2 USEL UR4, URZ, 0xffffffff, UP1 ;  /* 0xffffffffff04a887 */ /* 0x000fc80008800000 */
[----:B------:R-:W-:-:S04]  /*04b0*/  ULOP3.LUT UR4, UR4, 0x1, URZ, 0xc0, !UPT ;  /* 0x0000000104047892 */ /* 0x000fc8000f8ec0ff */
[----:B------:R-:W-:-:S11]  /*04c0*/  UISETP.NE.U32.AND UP2, UPT, UR4, 0x1, UPT ;  /* 0x000000010400788c */ /* 0x000fd6000bf45070 */
.L_x_8:
[----:B-12---:R-:W1:Y:S01]  /*04d0*/  SHFL.IDX PT, R2, R92, RZ, 0x1f ;  /* 0x00001fff5c027589 */ /* 0x006e6200000e0000 */
[----:B------:R-:W-:-:S04]  /*04e0*/  UISETP.NE.AND UP1, UPT, UR8, 0x2, UPT ;  /* 0x000000020800788c */ /* 0x000fc8000bf25270 */
[----:B------:R-:W-:Y:S01]  /*04f0*/  USEL UR6, URZ, 0x1, UP1 ;  /* 0x00000001ff067887 */ /* 0x000fe20008800000 */
[----:B-1----:R-:W-:-:S13]  /*0500*/  ISETP.NE.AND P0, PT, R2, RZ, PT ;  /* 0x000000ff0200720c */ /* 0x002fda0003f05270 */
[----:B------:R-:W-:Y:S05]  /*0510*/  @P0 BRA `(.L_x_9) ;  /* 0x0000000000400947 */ /* 0x000fea0003800000 */
[----:B------:R-:W1:Y:S01]  /*0520*/  S2UR UR5, SR_CgaCtaId ;  /* 0x00000000000579c3 */ /* 0x000e620000008800 */
[----:B------:R-:W-:Y:S01]  /*0530*/  UMOV UR7, 0x400 ;  /* 0x0000040000077882 */ /* 0x000fe20000000000 */
[----:B------:R-:W-:Y:S01]  /*0540*/  UMOV UR4, 0x1 ;  /* 0x0000000100047882 */ /* 0x000fe20000000000 */
[----:B------:R-:W-:Y:S01]  /*0550*/  ELECT P0, URZ, PT ;  /* 0x0000000000ff782f */ /* 0x000fe20003800000 */
[----:B------:R-:W-:-:S04]  /*0560*/  UIADD3 UR10, UPT, UPT, -UR4, 0x100000, URZ ;  /* 0x00100000040a7890 */ /* 0x000fc8000fffe1ff */
[----:B------:R-:W-:Y:S02]  /*0570*/  USHF.L.U32 UR11, UR10, 0xb, URZ ;  /* 0x0000000b0a0b7899 */ /* 0x000fe400080006ff */
[----:B------:R-:W-:Y:S02]  /*0580*/  USHF.L.U32 UR10, UR10, 0x1, URZ ;  /* 0x000000010a0a7899 */ /* 0x000fe400080006ff */
[----:B-1----:R-:W-:Y:S01]  /*0590*/  ULEA UR5, UR5, UR7, 0x18 ;  /* 0x0000000705057291 */ /* 0x002fe2000f8ec0ff */
[----:B------:R-:W1:Y:S11]  /*05a0*/  FENCE.VIEW.ASYNC.S ;  /* 0x00000000000073c6 */ /* 0x000e760000000000 */
[----:B-1----:R1:W2:Y:S01]  /*05b0*/  SYNCS.EXCH.64 URZ, [UR5], UR10 ;  /* 0x0000000a05ff75b2 */ /* 0x0022a20008000100 */
[----:B------:R1:W3:Y:S01]  /*05c0*/  SYNCS.EXCH.64 URZ, [UR5+0x18], UR10 ;  /* 0x0000180a05ff75b2 */ /* 0x0002e20008000100 */
[----:B------:R1:W4:Y:S01]  /*05d0*/  SYNCS.EXCH.64 URZ, [UR5+0x8], UR10 ;  /* 0x0000080a05ff75b2 */ /* 0x0003220008000100 */
[----:B------:R1:W1:Y:S01]  /*05e0*/  SYNCS.EXCH.64 URZ, [UR5+0x20], UR10 ;  /* 0x0000200a05ff75b2 */ /* 0x0002620008000100 */
[----:B------:R1:W1:Y:S01]  /*05f0*/  SYNCS.EXCH.64 URZ, [UR5+0x10], UR10 ;  /* 0x0000100a05ff75b2 */ /* 0x0002620008000100 */
[----:B------:R1:W1:Y:S01]  /*0600*/  SYNCS.EXCH.64 URZ, [UR5+0x28], UR10 ;  /* 0x0000280a05ff75b2 */ /* 0x0002620008000100 */
[----:B------:R-:W-:Y:S01]  /*0610*/  NOP ;  /* 0x0000000000007918 */ /* 0x000fe20000000000 */
.L_x_9:
[----:B------:R-:W2:Y:S01]  /*0620*/  SHFL.IDX PT, R2, R92, RZ, 0x1f ;  /* 0x00001fff5c027589 */ /* 0x000ea200000e0000 */
[----:B------:R-:W-:Y:S01]  /*0630*/  NOP ;  /* 0x0000000000007918 */ /* 0x000fe20000000000 */
[----:B--2---:R-:W-:-:S13]  /*0640*/  ISETP.NE.AND P0, PT, R2, 0x1, PT ;  /* 0x000000010200780c */ /* 0x004fda0003f05270 */
[----:B------:R-:W-:Y:S05]  /*0650*/  @P0 BRA `(.L_x_10) ;  /* 0x0000000000580947 */ /* 0x000fea0003800000 */
[----:B------:R-:W2:Y:S01]  /*0660*/  S2UR UR7, SR_CgaCtaId ;  /* 0x00000000000779c3 */ /* 0x000ea20000008800 */
[----:B------:R-:W-:Y:S01]  /*0670*/  UMOV UR9, 0x400 ;  /* 0x0000040000097882 */ /* 0x000fe20000000000 */
[----:B-1----:R-:W-:Y:S01]  /*0680*/  UMOV UR5, 0x20 ;  /* 0x0000002000057882 */ /* 0x002fe20000000000 */
[----:B------:R-:W-:Y:S01]  /*0690*/  UMOV UR4, 0x80 ;  /* 0x0000008000047882 */ /* 0x000fe20000000000 */
[----:B------:R-:W-:-:S04]  /*06a0*/  UIADD3 UR10, UPT, UPT, -UR5, 0x100000, URZ ;  /* 0x00100000050a7890 */ /* 0x000fc8000fffe1ff */
[----:B------:R-:W-:Y:S02]  /*06b0*/  USHF.L.U32 UR11, UR10, 0xb, URZ ;  /* 0x0000000b0a0b7899 */ /* 0x000fe400080006ff */
[----:B------:R-:W-:Y:S02]  /*06c0*/  USHF.L.U32 UR10, UR10, 0x1, URZ ;  /* 0x000000010a0a7899 */ /* 0x000fe400080006ff */
[----:B------:R-:W-:-:S04]  /*06d0*/  UIADD3 UR4, UPT, UPT, -UR4, 0x100000, URZ ;  /* 0x0010000004047890 */ /* 0x000fc8000fffe1ff */
[----:B------:R-:W-:Y:S02]  /*06e0*/  USHF.L.U32 UR5, UR4, 0xb, URZ ;  /* 0x0000000b04057899 */ /* 0x000fe400080006ff */
[----:B------:R-:W-:Y:S01]  /*06f0*/  USHF.L.U32 UR4, UR4, 0x1, URZ ;  /* 0x0000000104047899 */ /* 0x000fe200080006ff */
[----:B------:R-:W-:Y:S01]  /*0700*/  ELECT P0, URZ, PT ;  /* 0x0000000000ff782f */ /* 0x000fe20003800000 */
[----:B--2---:R-:W-:Y:S01]  /*0710*/  ULEA UR7, UR7, UR9, 0x18 ;  /* 0x0000000907077291 */ /* 0x004fe2000f8ec0ff */
[----:B------:R-:W1:Y:S11]  /*0720*/  FENCE.VIEW.ASYNC.S ;  /* 0x00000000000073c6 */ /* 0x000e760000000000 */
[----:B-1----:R2:W1:Y:S01]  /*0730*/  SYNCS.EXCH.64 URZ, [UR7+0x30], UR10 ;  /* 0x0000300a07ff75b2 */ /* 0x0024620008000100 */
[----:B------:R2:W1:Y:S01]  /*0740*/  SYNCS.EXCH.64 URZ, [UR7+0x50], UR4 ;  /* 0x0000500407ff75b2 */ /* 0x0004620008000100 */
[----:B------:R2:W1:Y:S01]  /*0750*/  SYNCS.EXCH.64 URZ, [UR7+0x38], UR10 ;  /* 0x0000380a07ff75b2 */ /* 0x0004620008000100 */
[----:B------:R2:W1:Y:S01]  /*0760*/  SYNCS.EXCH.64 URZ, [UR7+0x58], UR4 ;  /* 0x0000580407ff75b2 */ /* 0x0004620008000100 */
[----:B------:R2:W1:Y:S01]  /*0770*/  SYNCS.EXCH.64 URZ, [UR7+0x40], UR10 ;  /* 0x0000400a07ff75b2 */ /* 0x0004620008000100 */
[----:B------:R2:W1:Y:S01]  /*0780*/  SYNCS.EXCH.64 URZ, [UR7+0x60], UR4 ;  /* 0x0000600407ff75b2 */ /* 0x0004620008000100 */
[----:B------:R2:W1:Y:S01]  /*0790*/  SYNCS.EXCH.64 URZ, [UR7+0x48], UR10 ;  /* 0x0000480a07ff75b2 */ /* 0x0004620008000100 */
[----:B------:R2:W1:Y:S02]  /*07a0*/  SYNCS.EXCH.64 URZ, [UR7+0x68], UR4 ;  /* 0x0000680407ff75b2 */ /* 0x0004640008000100 */
[----:B--2---:R-:W-:Y:S01]  /*07b0*/  NOP ;  /* 0x0000000000007918 */ /* 0x004fe20000000000 */
.L_x_10:
[----:B------:R-:W2:Y:S01]  /*07c0*/  SHFL.IDX PT, R2, R92, RZ, 0x1f ;  /* 0x00001fff5c027589 */ /* 0x000ea200000e0000 */
[----:B------:R-:W-:Y:S01]  /*07d0*/  NOP ;  /* 0x0000000000007918 */ /* 0x000fe20000000000 */
[----:B--2---:R-:W-:-:S13]  /*07e0*/  ISETP.NE.AND P0, PT, R2, 0x3, PT ;  /* 0x000000030200780c */ /* 0x004fda0003f05270 */
[----:B------:R-:W-:Y:S05]  /*07f0*/  @P0 BRA `(.L_x_11) ;  /* 0x0000000000300947 */ /* 0x000fea0003800000 */
[----:B-1----:R-:W1:Y:S01]  /*0800*/  S2UR UR5, SR_CgaCtaId ;  /* 0x00000000000579c3 */ /* 0x002e620000008800 */
        /* <DEDUP_REMOVED lines=8> */
[----:B-1----:R2:W1:Y:S01]  /*0890*/  SYNCS.EXCH.64 URZ, [UR5+0x70], UR10 ;  /* 0x0000700a05ff75b2 */ /* 0x0024620008000100 */
[----:B------:R2:W1:Y:S02]  /*08a0*/  SYNCS.EXCH.64 URZ, [UR5+0x78], UR10 ;  /* 0x0000780a05ff75b2 */ /* 0x0004640008000100 */
[----:B--2---:R-:W-:Y:S01]  /*08b0*/  NOP ;  /* 0x0000000000007918 */ /* 0x004fe20000000000 */
.L_x_11:
[----:B------:R-:W2:Y:S01]  /*08c0*/  SHFL.IDX PT, R2, R92, RZ, 0x1f ;  /* 0x00001fff5c027589 */ /* 0x000ea200000e0000 */
[----:B------:R-:W-:Y:S01]  /*08d0*/  NOP ;  /* 0x0000000000007918 */ /* 0x000fe20000000000 */
[----:B--2---:R-:W-:-:S13]  /*08e0*/  ISETP.NE.AND P0, PT, R2, 0x4, PT ;  /* 0x000000040200780c */ /* 0x004fda0003f05270 */
[----:B------:R-:W-:Y:S05]  /*08f0*/  @P0 BRA `(.L_x_12) ;  /* 0x00000000004c0947 */ /* 0x000fea0003800000 */
[----:B-1----:R-:W1:Y:S01]  /*0900*/  S2UR UR5, SR_CgaCtaId ;  /* 0x00000000000579c3 */ /* 0x002e620000008800 */
[----:B------:R-:W-:Y:S01]  /*0910*/  UMOV UR9, 0x100 ;  /* 0x0000010000097882 */ /* 0x000fe20000000000 */
[----:B------:R-:W-:Y:S01]  /*0920*/  UMOV UR7, 0x400 ;  /* 0x0000040000077882 */ /* 0x000fe20000000000 */
[----:B------:R-:W-:Y:S01]  /*0930*/  USEL UR9, UR9, 0xe0, UP2 ;  /* 0x000000e009097887 */ /* 0x000fe20009000000 */
[----:B------:R-:W-:Y:S01]  /*0940*/  UMOV UR4, 0x1 ;  /* 0x0000000100047882 */ /* 0x000fe20000000000 */
[----:B------:R-:W-:Y:S01]  /*0950*/  ELECT P0, URZ, PT ;  /* 0x0000000000ff782f */ /* 0x000fe20003800000 */
[----:B------:R-:W-:-:S04]  /*0960*/  UIADD3 UR10, UPT, UPT, -UR4, 0x100000, URZ ;  /* 0x00100000040a7890 */ /* 0x000fc8000fffe1ff */
[----:B------:R-:W-:Y:S02]  /*0970*/  USHF.L.U32 UR11, UR10, 0xb, URZ ;  /* 0x0000000b0a0b7899 */ /* 0x000fe400080006ff */
[----:B------:R-:W-:Y:S02]  /*0980*/  USHF.L.U32 UR10, UR10, 0x1, URZ ;  /* 0x000000010a0a7899 */ /* 0x000fe400080006ff */
[----:B------:R-:W-:-:S04]  /*0990*/  UIADD3 UR12, UPT, UPT, -UR9, 0x100000, URZ ;  /* 0x00100000090c7890 */ /* 0x000fc8000fffe1ff */
[----:B------:R-:W-:Y:S02]  /*09a0*/  USHF.L.U32 UR13, UR12, 0xb, URZ ;  /* 0x0000000b0c0d7899 */ /* 0x000fe400080006ff */
[----:B------:R-:W-:Y:S02]  /*09b0*/  USHF.L.U32 UR12, UR12, 0x1, URZ ;  /* 0x000000010c0c7899 */ /* 0x000fe400080006ff */
[----:B-1----:R-:W-:Y:S01]  /*09c0*/  ULEA UR5, UR5, UR7, 0x18 ;  /* 0x0000000705057291 */ /* 0x002fe2000f8ec0ff */
[----:B------:R-:W1:Y:S11]  /*09d0*/  FENCE.VIEW.ASYNC.S ;  /* 0x00000000000073c6 */ /* 0x000e760000000000 */
[----:B-1----:R2:W1:Y:S01]  /*09e0*/  SYNCS.EXCH.64 URZ, [UR5+0x80], UR10 ;  /* 0x0000800a05ff75b2 */ /* 0x0024620008000100 */
[----:B------:R2:W1:Y:S01]  /*09f0*/  SYNCS.EXCH.64 URZ, [UR5+0x90], UR12 ;  /* 0x0000900c05ff75b2 */ /* 0x0004620008000100 */
[----:B------:R2:W1:Y:S01]  /*0a00*/  SYNCS.EXCH.64 URZ, [UR5+0x88], UR10 ;  /* 0x0000880a05ff75b2 */ /* 0x0004620008000100 */
[----:B------:R2:W1:Y:S02]  /*0a10*/  SYNCS.EXCH.64 URZ, [UR5+0x98], UR12 ;  /* 0x0000980c05ff75b2 */ /* 0x0004640008000100 */
[----:B--2---:R-:W-:Y:S01]  /*0a20*/  NOP ;  /* 0x0000000000007918 */ /* 0x004fe20000000000 */
.L_x_12:
        /* <DEDUP_REMOVED lines=26> */
.L_x_13:
        /* <DEDUP_REMOVED lines=18> */
.L_x_14:
[----:B-1----:R-:W1:Y:S01]  /*0cf0*/  S2UR UR5, SR_CTAID.X ;  /* 0x00000000000579c3 */ /* 0x002e620000002500 */
[----:B------:R-:W-:-:S05]  /*0d00*/  CS2R.32 R87, SR_CgaSize ;  /* 0x0000000000577805 */ /* 0x000fca0000008a00 */
[----:B------:R-:W-:-:S05]  /*0d10*/  IMAD R87, R87, -0xa0, RZ ;  /* 0xffffff6057577824 */ /* 0x000fca00078e02ff */
[----:B------:R-:W-:-:S14]  /*0d20*/  R2UR UR9, R87 ;  /* 0x00000000570972ca */ /* 0x000fdc00000e0000 */
[----:B------:R-:W2:Y:S01]  /*0d30*/  LDCU UR9, c[0x0][UR9+0x2b0] ;  /* 0x00005600090977ac */ /* 0x000ea20008000800 */
[----:B------:R-:W-:Y:S01]  /*0d40*/  NOP ;  /* 0x0000000000007918 */ /* 0x000fe20000000000 */
[----:B------:R-:W-:-:S05]  /*0d50*/  CS2R.32 R87, SR_CgaSize ;  /* 0x0000000000577805 */ /* 0x000fca0000008a00 */
[----:B------:R-:W-:-:S05]  /*0d60*/  IMAD R87, R87, -0xa0, RZ ;  /* 0xffffff6057577824 */ /* 0x000fca00078e02ff */
[----:B------:R-:W-:-:S14]  /*0d70*/  R2UR UR7, R87 ;  /* 0x00000000570772ca */ /* 0x000fdc00000e0000 */
[----:B------:R-:W3:Y:S01]  /*0d80*/  LDCU UR7, c[0x0][UR7+0x2b4] ;  /* 0x00005680070777ac */ /* 0x000ee20008000800 */
[----:B------:R-:W4:Y:S08]  /*0d90*/  S2UR UR4, SR_CTAID.Y ;  /* 0x00000000000479c3 */ /* 0x000f300000002600 */
[----:B------:R-:W3:Y:S01]  /*0da0*/  LDC R10, c[0x0][0xb24] ;  /* 0x0002c900ff0a7b82 */ /* 0x000ee20000000800 */
[----:B-1----:R-:W-:-:S02]  /*0db0*/  I2FP.F32.U32 R87, UR5 ;  /* 0x0000000500577c45 */ /* 0x002fc40008201000 */
[----:B------:R-:W-:-:S05]  /*0dc0*/  CS2R.32 R3, SR_CgaSize ;  /* 0x0000000000037805 */ /* 0x000fca0000008a00 */
[----:B------:R-:W-:-:S06]  /*0dd0*/  IMAD R3, R3, -0xa0, RZ ;  /* 0xffffff6003037824 */ /* 0x000fcc00078e02ff */
[----:B------:R-:W1:Y:S01]  /*0de0*/  LDC R3, c[0x0][R3+0x2a0] ;  /* 0x0000a80003037b82 */ /* 0x000e620000000800 */
[----:B------:R-:W-:Y:S01]  /*0df0*/  MOV R15, UR5 ;  /* 0x00000005000f7c02 */ /* 0x000fe20008000f00 */
[----:B--2---:R-:W-:Y:S01]  /*0e00*/  FMUL R87, R87, UR9 ;  /* 0x0000000957577c20 */ /* 0x004fe20008400000 */
[----:B----4-:R-:W-:Y:S02]  /*0e10*/  I2FP.F32.U32 R86, UR4 ;  /* 0x0000000400567c45 */ /* 0x010fe40008201000 */
[----:B------:R-:W-:-:S05]  /*0e20*/  CS2R.32 R2, SR_CgaSize ;  /* 0x0000000000027805 */ /* 0x000fca0000008a00 */
[----:B------:R-:W-:-:S06]  /*0e30*/  IMAD R2, R2, -0xa0, RZ ;  /* 0xffffff6002027824 */ /* 0x000fcc00078e02ff */
[----:B------:R-:W2:Y:S01]  /*0e40*/  LDC R2, c[0x0][R2+0x2a4] ;  /* 0x0000a90002027b82 */ /* 0x000ea20000000800 */
[----:B------:R-:W-:Y:S01]  /*0e50*/  MOV R14, UR4 ;  /* 0x00000004000e7c02 */ /* 0x000fe20008000f00 */
[----:B------:R-:W4:Y:S01]  /*0e60*/  F2I.U32.TRUNC.NTZ R87, R87 ;  /* 0x0000005700577305 */ /* 0x000f22000020f000 */
[----:B---3--:R-:W-:-:S05]  /*0e70*/  FMUL R86, R86, UR7 ;  /* 0x0000000756567c20 */ /* 0x008fca0008400000 */
[----:B------:R-:W-:Y:S01]  /*0e80*/  BAR.SYNC.DEFER_BLOCKING 0x0 ;  /* 0x0000000000007b1d */ /* 0x000fe20000010000 */
[----:B------:R-:W-:-:S05]  /*0e90*/  ISETP.GE.AND P0, PT, R10, 0x1, PT ;  /* 0x000000010a00780c */ /* 0x000fca0003f06270 */
[----:B------:R-:W3:Y:S02]  /*0ea0*/  F2I.U32.TRUNC.NTZ R86, R86 ;  /* 0x0000005600567305 */ /* 0x000ee4000020f000 */
[----:B------:R-:W2:Y:S01]  /*0eb0*/  S2UR UR36, SR_CTAID.Z ;  /* 0x00000000002479c3 */ /* 0x000ea20000002700 */
[----:B----4-:R-:W-:-:S05]  /*0ec0*/  IADD3 R87, PT, PT, -R87, RZ, RZ ;  /* 0x000000ff57577210 */ /* 0x010fca0007ffe1ff */
[----:B-1----:R-:W-:Y:S01]  /*0ed0*/  IMAD R87, R3, R87, UR5 ;  /* 0x0000000503577e24 */ /* 0x002fe2000f8e0257 */
[----:B---3--:R-:W-:-:S05]  /*0ee0*/  IADD3 R86, PT, PT, -R86, RZ, RZ ;  /* 0x000000ff56567210 */ /* 0x008fca0007ffe1ff */
[----:B--2---:R-:W-:Y:S01]  /*0ef0*/  IMAD R86, R2, R86, UR4 ;  /* 0x0000000402567e24 */ /* 0x004fe2000f8e0256 */
[----:B------:R-:W-:Y:S06]  /*0f00*/  @!P0 BRA `(.L_x_15) ;  /* 0x0000000000b88947 */ /* 0x000fec0003800000 */
[----:B------:R-:W1:Y:S01]  /*0f10*/  LDC.64 R4, c[0x0][0xb18] ;  /* 0x0002c600ff047b82 */ /* 0x000e620000000a00 */
[----:B------:R-:W-:-:S07]  /*0f20*/  ISETP.NE.AND P0, PT, R10, 0x1, PT ;  /* 0x000000010a00780c */ /* 0x000fce0003f05270 */
[----:B------:R-:W2:Y:S08]  /*0f30*/  LDC R9, c[0x0][0xb0c] ;  /* 0x0002c300ff097b82 */ /* 0x000eb00000000800 */
[----:B------:R-:W3:Y:S08]  /*0f40*/  LDC R12, c[0x0][0x370] ;  /* 0x0000dc00ff0c7b82 */ /* 0x000ef00000000800 */
[----:B------:R-:W4:Y:S01]  /*0f50*/  LDC R11, c[0x0][0x374] ;  /* 0x0000dd00ff0b7b82 */ /* 0x000f220000000800 */
[----:B-1----:R-:W-:-:S07]  /*0f60*/  ISETP.NE.AND P1, PT, R4, 0x1, PT ;  /* 0x000000010400780c */ /* 0x002fce0003f25270 */
[----:B------:R-:W3:Y:S01]  /*0f70*/  LDC.64 R6, c[0x0][0xb10] ;  /* 0x0002c400ff067b82 */ /* 0x000ee20000000a00 */
[----:B--2---:R-:W-:-:S07]  /*0f80*/  ISETP.NE.AND P2, PT, R9, 0x1, PT ;  /* 0x000000010900780c */ /* 0x004fce0003f45270 */
[----:B------:R-:W1:Y:S08]  /*0f90*/  LDC R8, c[0x0][0xb20] ;  /* 0x0002c800ff087b82 */ /* 0x000e700000000800 */
[----:B------:R-:W2:Y:S01]  /*0fa0*/  LDC.64 R2, c[0x0][0xb28] ;  /* 0x0002ca00ff027b82 */ /* 0x000ea20000000a00 */
[----:B----4-:R-:W-:-:S04]  /*0fb0*/  IMAD.HI.U32 R13, R11, R5, RZ ;  /* 0x000000050b0d7227 */ /* 0x010fc800078e00ff */
[----:B------:R-:W-:-:S04]  /*0fc0*/  IMAD.HI.U32 R5, R14, R5, RZ ;  /* 0x000000050e057227 */ /* 0x000fc800078e00ff */
[----:B---3--:R-:W-:-:S05]  /*0fd0*/  IMAD.HI.U32 R16, R12, R6, RZ ;  /* 0x000000060c107227 */ /* 0x008fca00078e00ff */
[-C--:B------:R-:W-:Y:S01]  /*0fe0*/  @P2 SHF.R.U32.HI R12, RZ, R7.reuse, R16 ;  /* 0x00000007ff0c2219 */ /* 0x080fe20000011610 */
[----:B------:R-:W-:Y:S01]  /*0ff0*/  IMAD.HI.U32 R16, R15, R6, RZ ;  /* 0x000000060f107227 */ /* 0x000fe200078e00ff */
[-C--:B-1----:R-:W-:Y:S02]  /*1000*/  @P1 SHF.R.U32.HI R11, RZ, R8.reuse, R13 ;  /* 0x00000008ff0b1219 */ /* 0x082fe4000001160d */
[----:B------:R-:W-:Y:S02]  /*1010*/  SHF.R.U32.HI R5, RZ, R8, R5 ;  /* 0x00000008ff057219 */ /* 0x000fe40000011605 */
[----:B------:R-:W-:Y:S02]  /*1020*/  SHF.R.U32.HI R16, RZ, R7, R16 ;  /* 0x00000007ff107219 */ /* 0x000fe40000011610 */
[----:B------:R-:W-:Y:S01]  /*1030*/  SEL R5, R14, R5, !P1 ;  /* 0x000000050e057207 */ /* 0x000fe20004800000 */
[----:B--2---:R-:W-:Y:S01]  /*1040*/  IMAD.HI.U32 R13, R11, R2, RZ ;  /* 0x000000020b0d7227 */ /* 0x004fe200078e00ff */
[----:B------:R-:W-:-:S03]  /*1050*/  SEL R16, R15, R16, !P2 ;  /* 0x000000100f107207 */ /* 0x000fc60005000000 */
[----:B------:R-:W-:Y:S01]  /*1060*/  IMAD.HI.U32 R6, R12, R2, RZ ;  /* 0x000000020c067227 */ /* 0x000fe200078e00ff */
[----:B------:R-:W-:-:S04]  /*1070*/  @P0 SHF.R.U32.HI R11, RZ, R3, R13 ;  /* 0x00000003ff0b0219 */ /* 0x000fc8000001160d */
[----:B------:R-:W-:Y:S01]  /*1080*/  @P0 SHF.R.U32.HI R12, RZ, R3, R6 ;  /* 0x00000003ff0c0219 */ /* 0x000fe20000011606 */
[----:B------:R-:W-:-:S04]  /*1090*/  IMAD R11, R11, R10, RZ ;  /* 0x0000000a0b0b7224 */ /* 0x000fc800078e02ff */
[----:B------:R-:W-:Y:S01]  /*10a0*/  IMAD R6, R12, R10, RZ ;  /* 0x0000000a0c067224 */ /* 0x000fe200078e02ff */
[----:B------:R-:W-:-:S04]  /*10b0*/  ISETP.GE.AND P1, PT, R5, R11, PT ;  /* 0x0000000b0500720c */ /* 0x000fc80003f26270 */
[----:B------:R-:W-:Y:S01]  /*10c0*/  ISETP.GE.OR P1, PT, R16, R6, P1 ;  /* 0x000000061000720c */ /* 0x000fe20000f26670 */
[----:B------:R-:W-:-:S05]  /*10d0*/  IMAD.HI.U32 R6, R5, R2, RZ ;  /* 0x0000000205067227 */ /* 0x000fca00078e00ff */
[----:B------:R-:W-:-:S04]  /*10e0*/  SHF.R.U32.HI R6, RZ, R3, R6 ;  /* 0x00000003ff067219 */ /* 0x000fc80000011606 */
[----:B------:R-:W-:-:S03]  /*10f0*/  SEL R6, R5, R6, !P0 ;  /* 0x0000000605067207 */ /* 0x000fc60004000000 */
[----:B------:R-:W-:Y:S01]  /*1100*/  @!P1 IMAD.HI.U32 R7, R16, R2, RZ ;  /* 0x0000000210079227 */ /* 0x000fe200078e00ff */
[----:B------:R-:W-:-:S04]  /*1110*/  IADD3 R2, PT, PT, -R6, RZ, RZ ;  /* 0x000000ff06027210 */ /* 0x000fc80007ffe1ff */
[----:B------:R-:W-:Y:S01]  /*1120*/  @!P1 SHF.R.U32.HI R3, RZ, R3, R7 ;  /* 0x00000003ff039219 */ /* 0x000fe20000011607 */
[----:B------:R-:W-:Y:S01]  /*1130*/  IMAD R2, R10, R2, R5 ;  /* 0x000000020a027224 */ /* 0x000fe200078e0205 */
[----:B------:R-:W-:Y:S02]  /*1140*/  IADD3 R7, PT, PT, -R5, RZ, RZ ;  /* 0x000000ff05077210 */ /* 0x000fe40007ffe1ff */
[----:B------:R-:W-:-:S03]  /*1150*/  @!P1 SEL R3, R16, R3, !P0 ;  /* 0x0000000310039207 */ /* 0x000fc60004000000 */
[----:B------:R-:W-:Y:S02]  /*1160*/  IMAD R7, R4, R7, R14 ;  /* 0x0000000704077224 */ /* 0x000fe400078e020e */
[--C-:B------:R-:W-:Y:S02]  /*1170*/  @!P1 IMAD.IADD R6, R6, 0x1, -R3.reuse ;  /* 0x0000000106069824 */ /* 0x100fe400078e0a03 */
[----:B------:R-:W-:Y:S01]  /*1180*/  @!P1 IMAD R3, R2, R12, R3 ;  /* 0x0000000c02039224 */ /* 0x000fe200078e0203 */
[----:B------:R-:W-:Y:S01]  /*1190*/  IADD3 R2, PT, PT, -R16, RZ, RZ ;  /* 0x000000ff10027210 */ /* 0x000fe20007ffe1ff */
[----:B------:R-:W-:Y:S02]  /*11a0*/  @!P1 IMAD R5, R6, R10, R16 ;  /* 0x0000000a06059224 */ /* 0x000fe400078e0210 */
[----:B------:R-:W-:Y:S02]  /*11b0*/  @!P1 IMAD.MOV.U32 R16, RZ, RZ, R3 ;  /* 0x000000ffff109224 */ /* 0x000fe400078e0003 */
[----:B------:R-:W-:-:S02]  /*11c0*/  IMAD R2, R9, R2, R15 ;  /* 0x0000000209027224 */ /* 0x000fc400078e020f */
[----:B------:R-:W-:Y:S02]  /*11d0*/  IMAD R14, R5, R4, R7 ;  /* 0x00000004050e7224 */ /* 0x000fe400078e0207 */
[----:B------:R-:W-:Y:S02]  /*11e0*/  IMAD R15, R16, R9, R2 ;  /* 0x00000009100f7224 */ /* 0x000fe400078e0202 */
.L_x_15:
[----:B------:R-:W1:Y:S01]  /*11f0*/  LDCU UR4, c[0x0][0xb30] ;  /* 0x00016600ff0477ac */ /* 0x000e620008000800 */
[----:B------:R-:W2:Y:S08]  /*1200*/  S2UR UR37, SR_CgaCtaId ;  /* 0x00000000002579c3 */ /* 0x000eb00000008800 */
[----:B------:R-:W3:Y:S01]  /*1210*/  LDC R40, c[0x0][0xb24] ;  /* 0x0002c900ff287b82 */ /* 0x000ee20000000800 */
[----:B-1----:R-:W-:-:S09]  /*1220*/  UISETP.NE.AND UP1, UPT, UR4, 0x1, UPT ;  /* 0x000000010400788c */ /* 0x002fd2000bf25270 */
[----:B--2---:R-:W-:Y:S05]  /*1230*/  BRA.U UP1, `(.L_x_16) ;  /* 0x0000000101407547 */ /* 0x004fea000b800000 */
[----:B------:R-:W1:Y:S08]  /*1240*/  LDC.64 R4, c[0x0][0xb10] ;  /* 0x0002c400ff047b82 */ /* 0x000e700000000a00 */
[----:B------:R-:W2:Y:S08]  /*1250*/  LDC.64 R2, c[0x0][0xb18] ;  /* 0x0002c600ff027b82 */ /* 0x000eb00000000a00 */
[----:B------:R-:W4:Y:S08]  /*1260*/  LDC R6, c[0x0][0xb20] ;  /* 0x0002c800ff067b82 */ /* 0x000f300000000800 */
[----:B------:R-:W3:Y:S01]  /*1270*/  LDC R7, c[0x0][0xb0c] ;  /* 0x0002c300ff077b82 */ /* 0x000ee20000000800 */
[----:B-1----:R-:W-:-:S05]  /*1280*/  IMAD.HI.U32 R4, R15, R4, RZ ;  /* 0x000000040f047227 */ /* 0x002fca00078e00ff */
[----:B------:R-:W-:Y:S01]  /*1290*/  SHF.R.U32.HI R4, RZ, R5, R4 ;  /* 0x00000005ff047219 */ /* 0x000fe20000011604 */
[----:B--2---:R-:W-:Y:S01]  /*12a0*/  IMAD.HI.U32 R3, R14, R3, RZ ;  /* 0x000000030e037227 */ /* 0x004fe200078e00ff */
[----:B------:R-:W-:-:S04]  /*12b0*/  ISETP.NE.AND P0, PT, R2, 0x1, PT ;  /* 0x000000010200780c */ /* 0x000fc80003f05270 */
[----:B----4-:R-:W-:-:S04]  /*12c0*/  SHF.R.U32.HI R3, RZ, R6, R3 ;  /* 0x00000006ff037219 */ /* 0x010fc80000011603 */
[----:B------:R-:W-:Y:S02]  /*12d0*/  SEL R3, R14, R3, !P0 ;  /* 0x000000030e037207 */ /* 0x000fe40004000000 */
[----:B---3--:R-:W-:-:S04]  /*12e0*/  ISETP.NE.AND P1, PT, R7, 0x1, PT ;  /* 0x000000010700780c */ /* 0x008fc80003f25270 */
[----:B------:R-:W-:-:S05]  /*12f0*/  SEL R4, R15, R4, !P1 ;  /* 0x000000040f047207 */ /* 0x000fca0004800000 */
[----:B------:R-:W-:Y:S02]  /*1300*/  IMAD.IADD R5, R3, 0x1, -R4 ;  /* 0x0000000103057824 */ /* 0x000fe400078e0a04 */
[----:B------:R-:W-:Y:S02]  /*1310*/  IMAD.IADD R3, R4, 0x1, -R3 ;  /* 0x0000000104037824 */ /* 0x000fe400078e0a03 */
[----:B------:R-:W-:Y:S02]  /*1320*/  IMAD R15, R5, R7, R15 ;  /* 0x00000007050f7224 */ /* 0x000fe400078e020f */
[----:B------:R-:W-:-:S07]  /*1330*/  IMAD R14, R3, R2, R14 ;  /* 0x00000002030e7224 */ /* 0x000fce00078e020e */
.L_x_16:
[----:B------:R-:W-:Y:S01]  /*1340*/  BAR.SYNC.DEFER_BLOCKING 0x0 ;  /* 0x0000000000007b1d */ /* 0x000fe20000010000 */
[----:B------:R-:W-:Y:S01]  /*1350*/  UISETP.NE.AND UP1, UPT, UR8, 0x2, UPT ;  /* 0x000000020800788c */ /* 0x000fe2000bf25270 */
[----:B------:R-:W-:Y:S02]  /*1360*/  ISETP.NE.OR P5, PT, R0, 0x2, !P5 ;  /* 0x000000020000780c */ /* 0x000fe40006fa5670 */
[----:B------:R-:W-:-:S06]  /*1370*/  LOP3.LUT R2, R101, 0x1f, RZ, 0xc0, !PT ;  /* 0x0000001f65027812 */ /* 0x000fcc00078ec0ff */
[----:B------:R-:W-:Y:S05]  /*1380*/  BRA.U UP1, `(.L_x_17) ;  /* 0x0000001101887547 */ /* 0x000fea000b800000 */
[----:B------:R-:W1:Y:S01]  /*1390*/  LDCU UR13, c[0x0][0x38c] ;  /* 0x00007180ff0d77ac */ /* 0x000e620008000800 */
[----:B------:R-:W2:Y:S01]  /*13a0*/  LDC R8, c[0x0][0x370] ;  /* 0x0000dc00ff087b82 */ /* 0x000ea20000000800 */
[----:B------:R-:W-:Y:S01]  /*13b0*/  PLOP3.LUT P1, PT, PT, PT, UP2, 0x80, 0x8 ;  /* 0x000000000008781c */ /* 0x000fe20003f2f028 */
[----:B------:R-:W-:Y:S01]  /*13c0*/  IMAD.MOV.U32 R17, RZ, RZ, 0x1 ;  /* 0x00000001ff117424 */ /* 0x000fe200078e00ff */
[----:B------:R-:W-:Y:S01]  /*13d0*/  ISETP.EQ.OR P4, PT, R2, RZ, P5 ;  /* 0x000000ff0200720c */ /* 0x000fe20002f82670 */
[----:B------:R-:W-:Y:S01]  /*13e0*/  IMAD.MOV.U32 R16, RZ, RZ, RZ ;  /* 0x000000ffff107224 */ /* 0x000fe200078e00ff */
[----:B------:R-:W-:Y:S02]  /*13f0*/  PLOP3.LUT P1, PT, P1, PT, PT, 0x8, 0x80 ;  /* 0x000000000080781c */ /* 0x000fe40000f2e170 */
[----:B------:R-:W-:Y:S01]  /*1400*/  CS2R R12, SRZ ;  /* 0x00000000000c7805 */ /* 0x000fe2000001ff00 */
[----:B------:R-:W-:Y:S01]  /*1410*/  IMAD.MOV.U32 R11, RZ, RZ, 0x1 ;  /* 0x00000001ff0b7424 */ /* 0x000fe200078e00ff */
[----:B------:R-:W4:Y:S01]  /*1420*/  LDC R0, c[0x0][0x374] ;  /* 0x0000dd00ff007b82 */ /* 0x000f220000000800 */
[----:B------:R-:W2:Y:S01]  /*1430*/  LDCU.64 UR22, c[0x0][0x348] ;  /* 0x00006900ff1677ac */ /* 0x000ea20008000a00 */
[----:B------:R-:W-:Y:S01]  /*1440*/  UMOV UR6, URZ ;  /* 0x000000ff00067c82 */ /* 0x000fe20008000000 */
[----:B-1----:R-:W-:-:S04]  /*1450*/  UIADD3 UR5, UPT, UPT, UR13, 0x7f, URZ ;  /* 0x0000007f0d057890 */ /* 0x002fc8000fffe0ff */
[----:B------:R-:W-:-:S04]  /*1460*/  USHF.R.S32.HI UR4, URZ, 0x1f, UR5 ;  /* 0x0000001fff047899 */ /* 0x000fc80008011405 */
[----:B------:R-:W-:-:S04]  /*1470*/  ULEA.HI UR4, UR4, UR5, URZ, 0x7 ;  /* 0x0000000504047291 */ /* 0x000fc8000f8f38ff */
[----:B------:R-:W-:Y:S02]  /*1480*/  USHF.R.S32.HI UR15, URZ, 0x7, UR4 ;  /* 0x00000007ff0f7899 */ /* 0x000fe40008011404 */
[----:B------:R-:W-:Y:S02]  /*1490*/  UIADD3 UR4, UPT, UPT, UR13, -0x1, URZ ;  /* 0xffffffff0d047890 */ /* 0x000fe4000fffe0ff */
[----:B------:R-:W-:Y:S02]  /*14a0*/  UISETP.LT.U32.AND UP0, UPT, UR15, 0x3, UPT ;  /* 0x000000030f00788c */ /* 0x000fe4000bf01070 */
[----:B------:R-:W-:Y:S02]  /*14b0*/  UISETP.GE.U32.AND UP1, UPT, UR4, -0xff, UPT ;  /* 0xffffff010400788c */ /* 0x000fe4000bf26070 */
[----:B------:R-:W-:Y:S02]  /*14c0*/  USEL UR14, UR15, 0x3, UP0 ;  /* 0x000000030f0e7887 */ /* 0x000fe40008000000 */
[----:B------:R-:W-:-:S02]  /*14d0*/  UIADD3 UR13, UPT, UPT, UR13, 0xfe, URZ ;  /* 0x000000fe0d0d7890 */ /* 0x000fc4000fffe0ff */
[----:B------:R-:W-:Y:S02]  /*14e0*/  UIADD3 UR5, UPT, UPT, UR14, -0x1, URZ ;  /* 0xffffffff0e057890 */ /* 0x000fe4000fffe0ff */
[----:B------:R-:W-:-:S03]  /*14f0*/  UIADD3 UR7, UPT, UPT, UR15, -UR14, URZ ;  /* 0x8000000e0f077290 */ /* 0x000fc6000fffe0ff */
[----:B------:R-:W-:-:S04]  /*1500*/  @UP1 UIADD3 UR5, UPT, UPT, UR14, URZ, URZ ;  /* 0x000000ff0e051290 */ /* 0x000fc8000fffe0ff */
[----:B--2---:R-:W-:-:S12]  /*1510*/  UIADD3 UR5, UPT, UPT, UR5, 0x1, URZ ;  /* 0x0000000105057890 */ /* 0x004fd8000fffe0ff */
.L_x_35:
[----:B------:R-:W-:Y:S01]  /*1520*/  UISETP.NE.AND UP0, UPT, UR37, URZ, UPT ;  /* 0x000000ff2500728c */ /* 0x000fe2000bf05270 */
[----:B------:R-:W1:Y:S08]  /*1530*/  S2UR UR37, SR_CgaCtaId ;  /* 0x00000000002579c3 */ /* 0x000e700000008800 */
[----:B------:R-:W-:Y:S05]  /*1540*/  BRA.U UP0, `(.L_x_18) ;  /* 0x0000000100347547 */ /* 0x000fea000b800000 */
[----:B------:R-:W2:Y:S01]  /*1550*/  S2R R2, SR_CgaCtaId ;  /* 0x0000000000027919 */ /* 0x000ea20000008800 */
[----:B------:R-:W-:-:S04]  /*1560*/  MOV R3, 0x400 ;  /* 0x0000040000037802 */ /* 0x000fc80000000f00 */
[----:B--2---:R-:W-:Y:S02]  /*1570*/  LEA R2, R2, R3, 0x18 ;  /* 0x0000000302027211 */ /* 0x004fe400078ec0ff */
[----:B------:R-:W-:-:S03]  /*1580*/  SHF.L.U32 R3, R11, 0x1f, RZ ;  /* 0x0000001f0b037819 */ /* 0x000fc600000006ff */
[----:B------:R-:W-:-:S04]  /*1590*/  IMAD R2, R12, 0x8, R2 ;  /* 0x000000080c027824 */ /* 0x000fc800078e0202 */
[----:B------:R-:W2:Y:S02]  /*15a0*/  SYNCS.PHASECHK.TRANS64.TRYWAIT P0, [R2+URZ+0xf0], R3 ;  /* 0x0000f003020075a7 */ /* 0x000ea400080011ff */
[----:B--2---:R-:W-:Y:S05]  /*15b0*/  @!P0 BRA `(.L_x_19) ;  /* 0x0000007800508947 */ /* 0x004fea0003800000 */
.L_x_130:
[----:B------:R-:W-:Y:S01]  /*15c0*/  VIADD R12, R12, 0x1 ;  /* 0x000000010c0c7836 */ /* 0x000fe20000000000 */
[----:B------:R2:W-:Y:S04]  /*15d0*/  SYNCS.ARRIVE.TRANS64.A1T0 RZ, [R2+URZ+0xe0], RZ ;  /* 0x0000e0ff02ff79a7 */ /* 0x0005e800081000ff */
[----:B------:R-:W-:-:S04]  /*15e0*/  ISETP.NE.AND P0, PT, R12, 0x2, PT ;  /* 0x000000020c00780c */ /* 0x000fc80003f05270 */
[----:B------:R-:W-:Y:S02]  /*15f0*/  SEL R12, R12, RZ, P0 ;  /* 0x000000ff0c0c7207 */ /* 0x000fe40000000000 */
[----:B--2---:R-:W-:-:S04]  /*1600*/  SEL R2, RZ, 0x1, P0 ;  /* 0x00000001ff027807 */ /* 0x004fc80000000000 */
[----:B------:R-:W-:-:S07]  /*1610*/  LOP3.LUT R11, R11, R2, RZ, 0x3c, !PT ;  /* 0x000000020b0b7212 */ /* 0x000fce00078e3cff */
.L_x_18:
[----:B------:R-:W-:Y:S01]  /*1620*/  UMOV UR4, 0x400 ;  /* 0x0000040000047882 */ /* 0x000fe20000000000 */
[----:B------:R-:W-:Y:S01]  /*1630*/  SHF.L.U32 R2, R17, 0x1f, RZ ;  /* 0x0000001f11027819 */ /* 0x000fe200000006ff */
[----:B-1----:R-:W-:Y:S01]  /*1640*/  ULEA UR4, UR37, UR4, 0x18 ;  /* 0x0000000425047291 */ /* 0x002fe2000f8ec0ff */
[----:B------:R-:W-:Y:S01]  /*1650*/  R2UR UR35, R15 ;  /* 0x000000000f2372ca */ /* 0x000fe200000e0000 */
[----:B------:R-:W-:Y:S01]  /*1660*/  UISETP.GE.U32.AND UP0, UPT, UR13, 0xff, UPT ;  /* 0x000000ff0d00788c */ /* 0x000fe2000bf06070 */
[----:B------:R-:W-:Y:S01]  /*1670*/  R2UR UR19, R14 ;  /* 0x000000000e1372ca */ /* 0x000fe200000e0000 */
[----:B------:R-:W-:Y:S01]  /*1680*/  ULEA UR8, UR6, UR4, 0x3 ;  /* 0x0000000406087291 */ /* 0x000fe2000f8e18ff */
[----:B------:R-:W-:-:S08]  /*1690*/  UMOV UR29, URZ ;  /* 0x000000ff001d7c82 */ /* 0x000fd00008000000 */
[----:B------:R1:W2:Y:S01]  /*16a0*/  SYNCS.PHASECHK.TRANS64.TRYWAIT P0, [UR8+0x18], R2 ;  /* 0x00001802ff0075a7 */ /* 0x0002a20008001108 */
[----:B------:R-:W-:Y:S02]  /*16b0*/  USHF.L.U32 UR35, UR35, 0x7, URZ ;  /* 0x0000000723237899 */ /* 0x000fe400080006ff */
[----:B------:R-:W-:Y:S01]  /*16c0*/  USHF.L.U32 UR19, UR19, 0x7, URZ ;  /* 0x0000000713137899 */ /* 0x000fe200080006ff */
[----:B------:R-:W-:Y:S11]  /*16d0*/  BRA.U !UP0, `(.L_x_20) ;  /* 0x0000000108d47547 */ /* 0x000ff6000b800000 */
[----:B------:R-:W-:Y:S01]  /*16e0*/  UMOV UR21, URZ ;  /* 0x000000ff00157c82 */ /* 0x000fe20008000000 */
[----:B------:R-:W-:-:S05]  /*16f0*/  UMOV UR42, UR6 ;  /* 0x00000006002a7c82 */ /* 0x000fca0008000000 */
.L_x_25:
[----:B-1----:R-:W-:Y:S01]  /*1700*/  ULEA UR33, UR42, UR4, 0x3 ;  /* 0x000000042a217291 */ /* 0x002fe2000f8e18ff */
[----:B--2---:R-:W-:Y:S01]  /*1710*/  @!P5 MOV R3, 0x10000 ;  /* 0x000100000003d802 */ /* 0x004fe20000000f00 */
[----:B--2---:R-:W-:Y:S10]  /*1720*/  @P0 BRA `(.L_x_21) ;  /* 0x00000000000c0947 */ /* 0x004ff40003800000 */
[----:B------:R-:W-:-:S04]  /*1730*/  SHF.L.U32 R4, R17, 0x1f, RZ ;  /* 0x0000001f11047819 */ /* 0x000fc800000006ff */
[----:B------:R-:W2:Y:S02]  /*1740*/  SYNCS.PHASECHK.TRANS64.TRYWAIT P0, [UR33+0x18], R4 ;  /* 0x00001804ff0075a7 */ /* 0x000ea40008001121 */
[----:B--2---:R-:W-:Y:S05]  /*1750*/  @!P0 BRA `(.L_x_22) ;  /* 0x0000007400fc8947 */ /* 0x004fea0003800000 */
.L_x_21:
[----:B------:R2:W-:Y:S01]  /*1760*/  @!P5 SYNCS.ARRIVE.TRANS64 RZ, [UR33], R3 ;  /* 0x00000003ffffd9a7 */ /* 0x0005e20008000021 */
[----:B------:R-:W-:Y:S04]  /*1770*/  BSSY.RECONVERGENT B0, `(.L_x_23) ;  /* 0x0000003000007945 */ /* 0x000fe80003800200 */
[----:B------:R-:W-:Y:S05]  /*1780*/  @P4 BRA `(.L_x_24) ;  /* 0x0000000000044947 */ /* 0x000fea0003800000 */
[----:B------:R-:W-:Y:S05]  /*1790*/  BPT.TRAP 0x1 ;  /* 0x000000040000795c */ /* 0x000fea0000300000 */
.L_x_24:
[----:B------:R-:W-:Y:S05]  /*17a0*/  BSYNC.RECONVERGENT B0 ;  /* 0x0000000000007941 */ /* 0x000fea0003800200 */
.L_x_23:
[----:B------:R-:W-:Y:S02]  /*17b0*/  UIADD3 UR6, UPT, UPT, UR42, 0x1, URZ ;  /* 0x000000012a067890 */ /* 0x000fe4000fffe0ff */
[----:B------:R-:W-:Y:S02]  /*17c0*/  UIADD3 UR40, UP1, UPT, UR22, 0x80, URZ ;  /* 0x0000008016287890 */ /* 0x000fe4000ff3e0ff */
[----:B------:R-:W-:Y:S02]  /*17d0*/  UISETP.NE.AND UP0, UPT, UR6, 0x3, UPT ;  /* 0x000000030600788c */ /* 0x000fe4000bf05270 */
[----:B------:R-:W-:Y:S02]  /*17e0*/  USHF.L.U32 UR34, UR21, 0x7, URZ ;  /* 0x0000000715227899 */ /* 0x000fe400080006ff */
[----:B------:R-:W-:Y:S02]  /*17f0*/  USEL UR9, URZ, 0x1, UP0 ;  /* 0x00000001ff097887 */ /* 0x000fe40008000000 */
[----:B------:R-:W-:-:S02]  /*1800*/  USEL UR6, UR6, URZ, UP0 ;  /* 0x000000ff06067287 */ /* 0x000fc40008000000 */
[----:B------:R-:W-:Y:S02]  /*1810*/  UIADD3 UR38, UP0, UPT, UR22, 0x180, URZ ;  /* 0x0000018016267890 */ /* 0x000fe4000ff1e0ff */
[----:B------:R-:W-:Y:S01]  /*1820*/  ULEA UR8, UR6, UR4, 0x3 ;  /* 0x0000000406087291 */ /* 0x000fe2000f8e18ff */
[----:B------:R-:W-:Y:S01]  /*1830*/  LOP3.LUT R17, R17, UR9, RZ, 0x3c, !PT ;  /* 0x0000000911117c12 */ /* 0x000fe2000f8e3cff */
[----:B------:R-:W-:Y:S02]  /*1840*/  UIADD3.X UR41, UPT, UPT, URZ, UR23, URZ, UP1, !UPT ;  /* 0x00000017ff297290 */ /* 0x000fe40008ffe4ff */
[----:B------:R-:W-:Y:S01]  /*1850*/  UIADD3 UR26, UPT, UPT, UR34, 0x40, URZ ;  /* 0x00000040221a7890 */ /* 0x000fe2000fffe0ff */
[----:B-1----:R-:W-:Y:S01]  /*1860*/  SHF.L.U32 R2, R17, 0x1f, RZ ;  /* 0x0000001f11027819 */ /* 0x002fe200000006ff */
[----:B------:R-:W-:Y:S01]  /*1870*/  UIADD3.X UR39, UPT, UPT, URZ, UR23, URZ, UP0, !UPT ;  /* 0x00000017ff277290 */ /* 0x000fe200087fe4ff */
[----:B------:R-:W-:Y:S02]  /*1880*/  UMOV UR30, 0x0 ;  /* 0x00000000001e7882 */ /* 0x000fe40000000000 */
[----:B------:R1:W1:Y:S01]  /*1890*/  SYNCS.PHASECHK.TRANS64.TRYWAIT P0, [UR8+0x18], R2 ;  /* 0x00001802ff0075a7 */ /* 0x0002620008001108 */
[----:B------:R-:W-:Y:S01]  /*18a0*/  ULEA UR8, UR42, UR4, 0xf ;  /* 0x000000042a087291 */ /* 0x000fe2000f8e78ff */
[----:B------:R-:W-:Y:S01]  /*18b0*/  UMOV UR31, 0x10000000 ;  /* 0x10000000001f7882 */ /* 0x000fe20000000000 */
[----:B------:R-:W-:-:S02]  /*18c0*/  UMOV UR25, UR33 ;  /* 0x0000002100197c82 */ /* 0x000fc40008000000 */
[----:B------:R-:W-:Y:S02]  /*18d0*/  UIADD3 UR32, UPT, UPT, UR8, 0x8400, URZ ;  /* 0x0000840008207890 */ /* 0x000fe4000fffe0ff */
[----:B------:R-:W-:Y:S02]  /*18e0*/  UIADD3 UR24, UPT, UPT, UR8, 0xc400, URZ ;  /* 0x0000c40008187890 */ /* 0x000fe4000fffe0ff */
[----:B------:R-:W-:Y:S02]  /*18f0*/  UIADD3 UR16, UPT, UPT, UR8, 0x20400, URZ ;  /* 0x0002040008107890 */ /* 0x000fe4000fffe0ff */
[----:B------:R-:W-:Y:S01]  /*1900*/  UIADD3 UR8, UPT, UPT, UR8, 0x24400, URZ ;  /* 0x0002440008087890 */ /* 0x000fe2000fffe0ff */
[----:B------:R-:W-:Y:S01]  /*1910*/  UMOV UR27, UR35 ;  /* 0x00000023001b7c82 */ /* 0x000fe20008000000 */
[----:B------:R-:W-:Y:S01]  /*1920*/  UMOV UR28, UR36 ;  /* 0x00000024001c7c82 */ /* 0x000fe20008000000 */
[----:B------:R-:W-:Y:S01]  /*1930*/  UMOV UR17, UR33 ;  /* 0x0000002100117c82 */ /* 0x000fe20008000000 */
[----:B------:R-:W-:Y:S01]  /*1940*/  UMOV UR20, UR36 ;  /* 0x0000002400147c82 */ /* 0x000fe20008000000 */
[----:B------:R-:W-:Y:S01]  /*1950*/  UMOV UR18, UR34 ;  /* 0x0000002200127c82 */ /* 0x000fe20008000000 */
[----:B------:R1:W-:Y:S01]  /*1960*/  UTMALDG.3D [UR32], [UR40], desc[UR30] ;  /* 0x00001e20280075b4 */ /* 0x0003e20008011000 */
[----:B------:R-:W-:Y:S01]  /*1970*/  UMOV UR11, UR19 ;  /* 0x00000013000b7c82 */ /* 0x000fe20008000000 */
[----:B------:R-:W-:Y:S01]  /*1980*/  UMOV UR12, UR36 ;  /* 0x00000024000c7c82 */ /* 0x000fe20008000000 */
[----:B------:R-:W-:Y:S01]  /*1990*/  UMOV UR9, UR33 ;  /* 0x0000002100097c82 */ /* 0x000fe20008000000 */
[----:B------:R-:W-:Y:S01]  /*19a0*/  UMOV UR10, UR26 ;  /* 0x0000001a000a7c82 */ /* 0x000fe20008000000 */
[----:B------:R-:W-:Y:S01]  /*19b0*/  UIADD3 UR21, UPT, UPT, UR21, 0x1, URZ ;  /* 0x0000000115157890 */ /* 0x000fe2000fffe0ff */
[----:B------:R-:W-:Y:S01]  /*19c0*/  UMOV UR29, UR5 ;  /* 0x00000005001d7c82 */ /* 0x000fe20008000000 */
[----:B------:R1:W-:Y:S02]  /*19d0*/  UTMALDG.3D [UR24], [UR40], desc[UR30] ;  /* 0x00001e18280075b4 */ /* 0x0003e40008011000 */
[----:B------:R-:W-:Y:S01]  /*19e0*/  UISETP.NE.AND UP0, UPT, UR21, UR5, UPT ;  /* 0x000000051500728c */ /* 0x000fe2000bf05270 */
[----:B------:R-:W-:Y:S01]  /*19f0*/  UMOV UR42, UR6 ;  /* 0x00000006002a7c82 */ /* 0x000fe20008000000 */
[----:B------:R1:W-:Y:S01]  /*1a00*/  UTMALDG.3D [UR16], [UR38], desc[UR30] ;  /* 0x00001e10260075b4 */ /* 0x0003e20008011000 */
[----:B------:R1:W-:Y:S06]  /*1a10*/  UTMALDG.3D [UR8], [UR38], desc[UR30] ;  /* 0x00001e08260075b4 */ /* 0x0003ec0008011000 */
[----:B------:R-:W-:Y:S05]  /*1a20*/  BRA.U UP0, `(.L_x_25) ;  /* 0xfffffffd00347547 */ /* 0x000fea000b83ffff */
.L_x_20:
[----:B-1----:R-:W-:Y:S01]  /*1a30*/  ULEA UR8, UR6, UR4, 0x3 ;  /* 0x0000000406087291 */ /* 0x002fe2000f8e18ff */
[----:B------:R-:W-:Y:S01]  /*1a40*/  SHF.L.U32 R2, R17, 0x1f, RZ ;  /* 0x0000001f11027819 */ /* 0x000fe200000006ff */
[----:B------:R-:W-:Y:S01]  /*1a50*/  @!P1 SYNCS.ARRIVE.TRANS64.A1T0 RZ, [UR4+0x78], RZ ;  /* 0x000078ffffff99a7 */ /* 0x000fe20008100004 */
[----:B------:R-:W-:-:S06]  /*1a60*/  UISETP.GT.AND UP0, UPT, UR15, UR14, UPT ;  /* 0x0000000e0f00728c */ /* 0x000fcc000bf04270 */
[----:B--2---:R1:W2:Y:S03]  /*1a70*/  SYNCS.PHASECHK.TRANS64.TRYWAIT P0, [UR8+0x18], R2 ;  /* 0x00001802ff0075a7 */ /* 0x0042a60008001108 */
[----:B------:R-:W-:Y:S05]  /*1a80*/  BRA.U !UP0, `(.L_x_26) ;  /* 0x0000000108d07547 */ /* 0x000fea000b800000 */
[----:B------:R-:W-:Y:S01]  /*1a90*/  UIADD3 UR21, UPT, UPT, UR7, UR29, URZ ;  /* 0x0000001d07157290 */ /* 0x000fe2000fffe0ff */
[----:B------:R-:W-:-:S11]  /*1aa0*/  UMOV UR42, UR6 ;  /* 0x00000006002a7c82 */ /* 0x000fd60008000000 */
.L_x_31:
[----:B-1----:R-:W-:Y:S01]  /*1ab0*/  ULEA UR33, UR42, UR4, 0x3 ;  /* 0x000000042a217291 */ /* 0x002fe2000f8e18ff */
[----:B--2---:R-:W-:Y:S01]  /*1ac0*/  @!P5 MOV R3, 0x10000 ;  /* 0x000100000003d802 */ /* 0x004fe20000000f00 */
[----:B--2---:R-:W-:Y:S10]  /*1ad0*/  @P0 BRA `(.L_x_27) ;  /* 0x00000000000c0947 */ /* 0x004ff40003800000 */
[----:B------:R-:W-:-:S04]  /*1ae0*/  SHF.L.U32 R4, R17, 0x1f, RZ ;  /* 0x0000001f11047819 */ /* 0x000fc800000006ff */
[----:B------:R-:W2:Y:S02]  /*1af0*/  SYNCS.PHASECHK.TRANS64.TRYWAIT P0, [UR33+0x18], R4 ;  /* 0x00001804ff0075a7 */ /* 0x000ea40008001121 */
[----:B--2---:R-:W-:Y:S05]  /*1b00*/  @!P0 BRA `(.L_x_28) ;  /* 0x0000007400288947 */ /* 0x004fea0003800000 */
.L_x_27:
[----:B------:R2:W-:Y:S01]  /*1b10*/  @!P5 SYNCS.ARRIVE.TRANS64 RZ, [UR33], R3 ;  /* 0x00000003ffffd9a7 */ /* 0x0005e20008000021 */
[----:B------:R-:W-:Y:S04]  /*1b20*/  BSSY.RECONVERGENT B0, `(.L_x_29) ;  /* 0x0000003000007945 */ /* 0x000fe80003800200 */
[----:B------:R-:W-:Y:S05]  /*1b30*/  @P4 BRA `(.L_x_30) ;  /* 0x0000000000044947 */ /* 0x000fea0003800000 */
[----:B------:R-:W-:Y:S05]  /*1b40*/  BPT.TRAP 0x1 ;  /* 0x000000040000795c */ /* 0x000fea0000300000 */
.L_x_30:
[----:B------:R-:W-:Y:S05]  /*1b50*/  BSYNC.RECONVERGENT B0 ;  /* 0x0000000000007941 */ /* 0x000fea0003800200 */
.L_x_29:
        /* <DEDUP_REMOVED lines=31> */
[----:B------:R-:W-:Y:S01]  /*1d50*/  UMOV UR10, UR26 ;  /* 0x0000001a000a7c82 */ /* 0x000fe20008000000 */
[----:B------:R-:W-:Y:S01]  /*1d60*/  UIADD3 UR29, UPT, UPT, UR29, 0x1, URZ ;  /* 0x000000011d1d7890 */ /* 0x000fe2000fffe0ff */
[----:B------:R1:W-:Y:S01]  /*1d70*/  UTMALDG.3D [UR24], [UR40], desc[UR30] ;  /* 0x00001e18280075b4 */ /* 0x0003e20008011000 */
[----:B------:R-:W-:-:S02]  /*1d80*/  UMOV UR42, UR6 ;  /* 0x00000006002a7c82 */ /* 0x000fc40008000000 */
[----:B------:R-:W-:Y:S01]  /*1d90*/  UISETP.NE.AND UP0, UPT, UR29, UR21, UPT ;  /* 0x000000151d00728c */ /* 0x000fe2000bf05270 */
[----:B------:R1:W-:Y:S01]  /*1da0*/  UTMALDG.3D [UR16], [UR38], desc[UR30] ;  /* 0x00001e10260075b4 */ /* 0x0003e20008011000 */
[----:B------:R1:W-:Y:S07]  /*1db0*/  UTMALDG.3D [UR8], [UR38], desc[UR30] ;  /* 0x00001e08260075b4 */ /* 0x0003ee0008011000 */
[----:B------:R-:W-:Y:S05]  /*1dc0*/  BRA.U UP0, `(.L_x_31) ;  /* 0xfffffffd00387547 */ /* 0x000fea000b83ffff */
.L_x_26:
[C---:B-1----:R-:W-:Y:S01]  /*1dd0*/  LEA R2, R16.reuse, UR4, 0x3 ;  /* 0x0000000410027c11 */ /* 0x042fe2000f8e18ff */
[----:B------:R-:W-:Y:S01]  /*1de0*/  NOP ;  /* 0x0000000000007918 */ /* 0x000fe20000000000 */
[----:B--2---:R-:W-:Y:S02]  /*1df0*/  SHF.L.U32 R3, R13, 0x1f, RZ ;  /* 0x0000001f0d037819 */ /* 0x004fe400000006ff */
[----:B------:R-:W-:Y:S02]  /*1e00*/  LEA R4, R16, UR4, 0x4 ;  /* 0x0000000410047c11 */ /* 0x000fe4000f8e20ff */
[----:B------:R-:W1:Y:S02]  /*1e10*/  SYNCS.PHASECHK.TRANS64.TRYWAIT P0, [R2+URZ+0x80], R3 ;  /* 0x00008003020075a7 */ /* 0x000e6400080011ff */
[----:B-1----:R-:W-:Y:S05]  /*1e20*/  @!P0 BRA `(.L_x_32) ;  /* 0x0000007000788947 */ /* 0x002fea0003800000 */
.L_x_133:
[----:B------:R-:W2:Y:S01]  /*1e30*/  LDS.128 R4, [R4+0x110] ;  /* 0x0001100004047984 */ /* 0x000ea20000000c00 */
[----:B---3--:R-:W-:Y:S01]  /*1e40*/  ISETP.GE.AND P0, PT, R40, 0x1, PT ;  /* 0x000000012800780c */ /* 0x008fe20003f06270 */
[----:B-1----:R-:W-:Y:S01]  /*1e50*/  VIADD R2, R2, 0x90 ;  /* 0x0000009002027836 */ /* 0x002fe20000000000 */
[----:B------:R-:W-:Y:S01]  /*1e60*/  @!PT LDS RZ, [RZ] ;  /* 0x00000000fffff984 */ /* 0x000fe20000000800 */
[----:B------:R-:W-:Y:S01]  /*1e70*/  @!PT LDS RZ, [RZ] ;  /* 0x00000000fffff984 */ /* 0x000fe20000000800 */
[----:B------:R-:W-:Y:S01]  /*1e80*/  @!PT LDS RZ, [RZ] ;  /* 0x00000000fffff984 */ /* 0x000fe20000000800 */
[----:B------:R-:W-:Y:S01]  /*1e90*/  @!PT LDS RZ, [RZ] ;  /* 0x00000000fffff984 */ /* 0x000fe20000000800 */
[----:B------:R1:W-:Y:S06]  /*1ea0*/  MEMBAR.ALL.CTA ;  /* 0x0000000000007992 */ /* 0x0003ec0000008000 */
[----:B-1----:R-:W1:Y:S01]  /*1eb0*/  FENCE.VIEW.ASYNC.S ;  /* 0x00000000000073c6 */ /* 0x002e620000000000 */
[----:B------:R-:W-:-:S04]  /*1ec0*/  PRMT R2, RZ, 0x654, R2 ;  /* 0x00000654ff027816 */ /* 0x000fc80000000002 */
[----:B-1----:R1:W-:Y:S01]  /*1ed0*/  SYNCS.ARRIVE.TRANS64.RED.A1T0 RZ, [R2+URZ], RZ ;  /* 0x000000ff02ff79a7 */ /* 0x0023e200081004ff */
[----:B--2---:R-:W-:-:S13]  /*1ee0*/  LOP3.LUT P2, RZ, R6, 0x1, RZ, 0xc0, !PT ;  /* 0x0000000106ff7812 */ /* 0x004fda000784c0ff */
[----:B------:R-:W-:Y:S01]  /*1ef0*/  @P2 SHF.R.U32.HI R3, RZ, 0x10, R5 ;  /* 0x00000010ff032819 */ /* 0x000fe20000011605 */
[----:B------:R-:W-:Y:S01]  /*1f00*/  VOTEU.ANY UP0, P2 ;  /* 0x0000000000ff7886 */ /* 0x000fe20001000100 */
[----:B------:R-:W-:Y:S02]  /*1f10*/  @P2 MOV R10, R4 ;  /* 0x00000004000a2202 */ /* 0x000fe40000000f00 */
[----:B------:R-:W-:Y:S02]  /*1f20*/  @P2 R2UR.BROADCAST UR8, R3 ;  /* 0x00000000030822ca */ /* 0x000fe400008e0000 */
[----:B------:R-:W-:-:S11]  /*1f30*/  @P2 LOP3.LUT R9, R5, 0xffff, RZ, 0xc0, !PT ;  /* 0x0000ffff05092812 */ /* 0x000fd600078ec0ff */
[----:B------:R-:W-:Y:S01]  /*1f40*/  @UP0 UMOV UR36, UR8 ;  /* 0x0000000800240c82 */ /* 0x000fe20008000000 */
[----:B-1----:R-:W-:Y:S05]  /*1f50*/  @!P0 BRA `(.L_x_33) ;  /* 0x0000000000b88947 */ /* 0x002fea0003800000 */
[----:B------:R-:W4:Y:S01]  /*1f60*/  LDC.64 R4, c[0x0][0xb18] ;  /* 0x0002c600ff047b82 */ /* 0x000f220000000a00 */
[----:B------:R-:W-:-:S07]  /*1f70*/  ISETP.NE.AND P3, PT, R40, 0x1, PT ;  /* 0x000000012800780c */ /* 0x000fce0003f65270 */
[----:B------:R-:W1:Y:S08]  /*1f80*/  LDC.64 R6, c[0x0][0xb10] ;  /* 0x0002c400ff067b82 */ /* 0x000e700000000a00 */
[----:B------:R-:W2:Y:S08]  /*1f90*/  LDC R14, c[0x0][0xb20] ;  /* 0x0002c800ff0e7b82 */ /* 0x000eb00000000800 */
[----:B------:R-:W3:Y:S01]  /*1fa0*/  LDC R15, c[0x0][0xb0c] ;  /* 0x0002c300ff0f7b82 */ /* 0x000ee20000000800 */
[----:B----4-:R-:W-:Y:S01]  /*1fb0*/  IMAD.HI.U32 R19, R0, R5, RZ ;  /* 0x0000000500137227 */ /* 0x010fe200078e00ff */
[----:B------:R-:W-:-:S03]  /*1fc0*/  ISETP.NE.AND P0, PT, R4, 0x1, PT ;  /* 0x000000010400780c */ /* 0x000fc60003f05270 */
[----:B------:R-:W-:-:S03]  /*1fd0*/  IMAD.HI.U32 R5, R9, R5, RZ ;  /* 0x0000000509057227 */ /* 0x000fc600078e00ff */
[----:B------:R-:W4:Y:S01]  /*1fe0*/  LDC.64 R2, c[0x0][0xb28] ;  /* 0x0002ca00ff027b82 */ /* 0x000f220000000a00 */
[----:B-1----:R-:W-:-:S04]  /*1ff0*/  IMAD.HI.U32 R20, R8, R6, RZ ;  /* 0x0000000608147227 */ /* 0x002fc800078e00ff */
[----:B------:R-:W-:Y:S01]  /*2000*/  IMAD.HI.U32 R21, R10, R6, RZ ;  /* 0x000000060a157227 */ /* 0x000fe200078e00ff */
[----:B------:R-:W-:Y:S02]  /*2010*/  SHF.R.U32.HI R20, RZ, R7, R20 ;  /* 0x00000007ff147219 */ /* 0x000fe40000011614 */
[-C--:B--2---:R-:W-:Y:S02]  /*2020*/  SHF.R.U32.HI R19, RZ, R14.reuse, R19 ;  /* 0x0000000eff137219 */ /* 0x084fe40000011613 */
[----:B------:R-:W-:Y:S02]  /*2030*/  SHF.R.U32.HI R5, RZ, R14, R5 ;  /* 0x0000000eff057219 */ /* 0x000fe40000011605 */
[----:B------:R-:W-:Y:S02]  /*2040*/  SEL R19, R0, R19, !P0 ;  /* 0x0000001300137207 */ /* 0x000fe40004000000 */
[----:B------:R-:W-:Y:S02]  /*2050*/  SHF.R.U32.HI R21, RZ, R7, R21 ;  /* 0x00000007ff157219 */ /* 0x000fe40000011615 */
[----:B---3--:R-:W-:-:S02]  /*2060*/  ISETP.NE.AND P1, PT, R15, 0x1, PT ;  /* 0x000000010f00780c */ /* 0x008fc40003f25270 */
[----:B------:R-:W-:Y:S02]  /*2070*/  SEL R5, R9, R5, !P0 ;  /* 0x0000000509057207 */ /* 0x000fe40004000000 */
[----:B------:R-:W-:Y:S02]  /*2080*/  SEL R20, R8, R20, !P1 ;  /* 0x0000001408147207 */ /* 0x000fe40004800000 */
[----:B------:R-:W-:Y:S01]  /*2090*/  SEL R21, R10, R21, !P1 ;  /* 0x000000150a157207 */ /* 0x000fe20004800000 */
[----:B----4-:R-:W-:-:S04]  /*20a0*/  IMAD.HI.U32 R18, R19, R2, RZ ;  /* 0x0000000213127227 */ /* 0x010fc800078e00ff */
        /* <DEDUP_REMOVED lines=10> */
[----:B------:R-:W-:-:S04]  /*2150*/  @!P0 IMAD.HI.U32 R7, R21, R2, RZ ;  /* 0x0000000215078227 */ /* 0x000fc800078e00ff */
[----:B------:R-:W-:Y:S01]  /*2160*/  IMAD.MOV R2, RZ, RZ, -R6 ;  /* 0x000000ffff027224 */ /* 0x000fe200078e0a06 */
[----:B------:R-:W-:Y:S02]  /*2170*/  @!P0 SHF.R.U32.HI R3, RZ, R3, R7 ;  /* 0x00000003ff038219 */ /* 0x000fe40000011607 */
[----:B------:R-:W-:Y:S01]  /*2180*/  IADD3 R7, PT, PT, -R5, RZ, RZ ;  /* 0x000000ff05077210 */ /* 0x000fe20007ffe1ff */
[----:B------:R-:W-:Y:S01]  /*2190*/  IMAD R2, R40, R2, R5 ;  /* 0x0000000228027224 */ /* 0x000fe200078e0205 */
        /* <DEDUP_REMOVED lines=10> */
.L_x_33:
[----:B------:R-:W1:Y:S02]  /*2240*/  LDCU UR8, c[0x0][0xb30] ;  /* 0x00016600ff0877ac */ /* 0x000e640008000800 */
[----:B-1----:R-:W-:-:S09]  /*2250*/  UISETP.NE.AND UP0, UPT, UR8, 0x1, UPT ;  /* 0x000000010800788c */ /* 0x002fd2000bf05270 */
[----:B------:R-:W-:Y:S05]  /*2260*/  BRA.U UP0, `(.L_x_34) ;  /* 0x0000000100407547 */ /* 0x000fea000b800000 */
[----:B------:R-:W1:Y:S08]  /*2270*/  LDC.64 R4, c[0x0][0xb10] ;  /* 0x0002c400ff047b82 */ /* 0x000e700000000a00 */
[----:B------:R-:W2:Y:S08]  /*2280*/  LDC.64 R2, c[0x0][0xb18] ;  /* 0x0002c600ff027b82 */ /* 0x000eb00000000a00 */
[----:B------:R-:W3:Y:S08]  /*2290*/  LDC R6, c[0x0][0xb20] ;  /* 0x0002c800ff067b82 */ /* 0x000ef00000000800 */
[----:B------:R-:W4:Y:S01]  /*22a0*/  LDC R7, c[0x0][0xb0c] ;  /* 0x0002c300ff077b82 */ /* 0x000f220000000800 */
[----:B-1----:R-:W-:-:S05]  /*22b0*/  IMAD.HI.U32 R4, R10, R4, RZ ;  /* 0x000000040a047227 */ /* 0x002fca00078e00ff */
[----:B------:R-:W-:Y:S01]  /*22c0*/  SHF.R.U32.HI R4, RZ, R5, R4 ;  /* 0x00000005ff047219 */ /* 0x000fe20000011604 */
[----:B--2---:R-:W-:Y:S01]  /*22d0*/  IMAD.HI.U32 R3, R9, R3, RZ ;  /* 0x0000000309037227 */ /* 0x004fe200078e00ff */
[----:B------:R-:W-:-:S04]  /*22e0*/  ISETP.NE.AND P0, PT, R2, 0x1, PT ;  /* 0x000000010200780c */ /* 0x000fc80003f05270 */
[----:B---3--:R-:W-:-:S04]  /*22f0*/  SHF.R.U32.HI R3, RZ, R6, R3 ;  /* 0x00000006ff037219 */ /* 0x008fc80000011603 */
[----:B------:R-:W-:Y:S02]  /*2300*/  SEL R3, R9, R3, !P0 ;  /* 0x0000000309037207 */ /* 0x000fe40004000000 */
[----:B----4-:R-:W-:-:S04]  /*2310*/  ISETP.NE.AND P1, PT, R7, 0x1, PT ;  /* 0x000000010700780c */ /* 0x010fc80003f25270 */
[----:B------:R-:W-:-:S05]  /*2320*/  SEL R4, R10, R4, !P1 ;  /* 0x000000040a047207 */ /* 0x000fca0004800000 */
[----:B------:R-:W-:Y:S02]  /*2330*/  IMAD.IADD R5, R3, 0x1, -R4 ;  /* 0x0000000103057824 */ /* 0x000fe400078e0a04 */
[----:B------:R-:W-:Y:S02]  /*2340*/  IMAD.IADD R3, R4, 0x1, -R3 ;  /* 0x0000000104037824 */ /* 0x000fe400078e0a03 */
[----:B------:R-:W-:Y:S02]  /*2350*/  IMAD R10, R5, R7, R10 ;  /* 0x00000007050a7224 */ /* 0x000fe400078e020a */
[----:B------:R-:W-:-:S07]  /*2360*/  IMAD R9, R3, R2, R9 ;  /* 0x0000000203097224 */ /* 0x000fce00078e0209 */
.L_x_34:
[----:B------:R-:W-:Y:S01]  /*2370*/  VIADD R16, R16, 0x1 ;  /* 0x0000000110107836 */ /* 0x000fe20000000000 */
[----:B------:R-:W-:Y:S01]  /*2380*/  PLOP3.LUT P1, PT, PT, PT, PT, 0x80, 0x8 ;  /* 0x000000000008781c */ /* 0x000fe20003f2f070 */
[----:B------:R-:W-:Y:S02]  /*2390*/  IMAD.IADD R15, R10, 0x1, R87 ;  /* 0x000000010a0f7824 */ /* 0x000fe400078e0257 */
[----:B------:R-:W-:Y:S01]  /*23a0*/  IMAD.IADD R14, R9, 0x1, R86 ;  /* 0x00000001090e7824 */ /* 0x000fe200078e0256 */
[----:B------:R-:W-:-:S04]  /*23b0*/  ISETP.NE.AND P0, PT, R16, 0x2, PT ;  /* 0x000000021000780c */ /* 0x000fc80003f05270 */
[----:B------:R-:W-:Y:S02]  /*23c0*/  SEL R2, RZ, 0x1, P0 ;  /* 0x00000001ff027807 */ /* 0x000fe40000000000 */
[----:B------:R-:W-:Y:S02]  /*23d0*/  SEL R16, R16, RZ, P0 ;  /* 0x000000ff10107207 */ /* 0x000fe40000000000 */
[----:B------:R-:W-:Y:S01]  /*23e0*/  LOP3.LUT R13, R13, R2, RZ, 0x3c, !PT ;  /* 0x000000020d0d7212 */ /* 0x000fe200078e3cff */
[----:B------:R-:W-:Y:S06]  /*23f0*/  @P2 BRA `(.L_x_35) ;  /* 0xfffffff000482947 */ /* 0x000fec000383ffff */
[----:B------:R-:W-:Y:S01]  /*2400*/  UIADD3 UR4, UPT, UPT, UR4, 0x18, URZ ;  /* 0x0000001804047890 */ /* 0x000fe2000fffe0ff */
[----:B------:R-:W-:-:S03]  /*2410*/  SHF.L.U32 R2, R17, 0x1f, RZ ;  /* 0x0000001f11027819 */ /* 0x000fc600000006ff */
[----:B------:R-:W-:-:S09]  /*2420*/  ULEA UR5, UR6, UR4, 0x3 ;  /* 0x0000000406057291 */ /* 0x000fd2000f8e18ff */
[----:B------:R-:W1:Y:S02]  /*2430*/  SYNCS.PHASECHK.TRANS64.TRYWAIT P0, [UR5], R2 ;  /* 0x00000002ff0075a7 */ /* 0x000e640008001105 */
[----:B-1----:R-:W-:Y:S05]  /*2440*/  @!P0 BRA `(.L_x_36) ;  /* 0x0000006c00048947 */ /* 0x002fea0003800000 */
.L_x_135:
[----:B------:R-:W-:-:S04]  /*2450*/  UIADD3 UR6, UPT, UPT, UR6, 0x1, URZ ;  /* 0x0000000106067890 */ /* 0x000fc8000fffe0ff */
[----:B------:R-:W-:-:S04]  /*2460*/  UISETP.NE.AND UP0, UPT, UR6, 0x3, UPT ;  /* 0x000000030600788c */ /* 0x000fc8000bf05270 */
[----:B------:R-:W-:Y:S02]  /*2470*/  USEL UR7, URZ, 0x1, UP0 ;  /* 0x00000001ff077887 */ /* 0x000fe40008000000 */
[----:B------:R-:W-:-:S04]  /*2480*/  USEL UR6, UR6, URZ, UP0 ;  /* 0x000000ff06067287 */ /* 0x000fc80008000000 */
[----:B------:R-:W-:Y:S01]  /*2490*/  ULEA UR5, UR6, UR4, 0x3 ;  /* 0x0000000406057291 */ /* 0x000fe2000f8e18ff */
[----:B------:R-:W-:-:S04]  /*24a0*/  LOP3.LUT R17, R17, UR7, RZ, 0x3c, !PT ;  /* 0x0000000711117c12 */ /* 0x000fc8000f8e3cff */
[----:B-1----:R-:W-:-:S04]  /*24b0*/  SHF.L.U32 R2, R17, 0x1f, RZ ;  /* 0x0000001f11027819 */ /* 0x002fc800000006ff */
[----:B------:R-:W1:Y:S02]  /*24c0*/  SYNCS.PHASECHK.TRANS64.TRYWAIT P0, [UR5], R2 ;  /* 0x00000002ff0075a7 */ /* 0x000e640008001105 */
[----:B-1----:R-:W-:Y:S05]  /*24d0*/  @!P0 BRA `(.L_x_37) ;  /* 0x0000006800f88947 */ /* 0x002fea0003800000 */
.L_x_137:
[----:B------:R-:W-:-:S04]  /*24e0*/  UIADD3 UR6, UPT, UPT, UR6, 0x1, URZ ;  /* 0x0000000106067890 */ /* 0x000fc8000fffe0ff */
[----:B------:R-:W-:-:S04]  /*24f0*/  UISETP.NE.AND UP0, UPT, UR6, 0x3, UPT ;  /* 0x000000030600788c */ /* 0x000fc8000bf05270 */
[----:B------:R-:W-:Y:S02]  /*2500*/  USEL UR5, URZ, 0x1, UP0 ;  /* 0x00000001ff057887 */ /* 0x000fe40008000000 */
[----:B------:R-:W-:-:S04]  /*2510*/  USEL UR6, UR6, URZ, UP0 ;  /* 0x000000ff06067287 */ /* 0x000fc80008000000 */
[----:B------:R-:W-:Y:S01]  /*2520*/  ULEA UR6, UR6, UR4, 0x3 ;  /* 0x0000000406067291 */ /* 0x000fe2000f8e18ff */
[----:B-1----:R-:W-:-:S04]  /*2530*/  LOP3.LUT R2, R17, UR5, RZ, 0x3c, !PT ;  /* 0x0000000511027c12 */ /* 0x002fc8000f8e3cff */
[----:B------:R-:W-:Y:S01]  /*2540*/  SHF.L.U32 R2, R2, 0x1f, RZ ;  /* 0x0000001f02027819 */ /* 0x000fe200000006ff */
[----:B----4-:R-:W-:-:S07]  /*2550*/  IMAD.U32 R0, RZ, RZ, UR6 ;  /* 0x00000006ff007e24 */ /* 0x010fce000f8e00ff */
.L_x_38:
[----:B-1----:R1:W2:Y:S02]  /*2560*/  SYNCS.PHASECHK.TRANS64.TRYWAIT P0, [R0+URZ], R2 ;  /* 0x00000002000075a7 */ /* 0x0022a400080011ff */
[----:B--2---:R-:W-:Y:S05]  /*2570*/  @!P0 NANOSLEEP.SYNCS 0x989680 ;  /* 0x009896800000895d */ /* 0x004fea0003900000 */
[----:B------:R-:W2:Y:S02]  /*2580*/  @!P0 SYNCS.PHASECHK.TRANS64 P0, [R0+URZ], R2 ;  /* 0x00000002000085a7 */ /* 0x000ea400080010ff */
[----:B--2---:R-:W-:Y:S05]  /*2590*/  @P0 EXIT ;  /* 0x000000000000094d */ /* 0x004fea0003800000 */
[----:B------:R-:W-:Y:S05]  /*25a0*/  BRA `(.L_x_38) ;  /* 0xfffffffc00ec7947 */ /* 0x000fea000383ffff */
.L_x_17:
[----:B------:R-:W-:-:S04]  /*25b0*/  UISETP.NE.AND UP1, UPT, UR37, URZ, UPT ;  /* 0x000000ff2500728c */ /* 0x000fc8000bf25270 */
[----:B------:R-:W-:-:S09]  /*25c0*/  UISETP.NE.OR UP1, UPT, UR8, 0x1, UP1 ;  /* 0x000000010800788c */ /* 0x000fd20008f25670 */
[----:B------:R-:W-:Y:S05]  /*25d0*/  BRA.U UP1, `(.L_x_39) ;  /* 0x0000000501487547 */ /* 0x000fea000b800000 */
[----:B------:R-:W-:Y:S01]  /*25e0*/  ISETP.NE.AND P2, PT, R2, RZ, PT ;  /* 0x000000ff0200720c */ /* 0x000fe20003f45270 */
[----:B------:R-:W-:Y:S01]  /*25f0*/  IMAD.MOV.U32 R12, RZ, RZ, 0x1 ;  /* 0x00000001ff0c7424 */ /* 0x000fe200078e00ff */
[----:B------:R-:W-:Y:S02]  /*2600*/  CS2R R10, SRZ ;  /* 0x00000000000a7805 */ /* 0x000fe4000001ff00 */
[----:B------:R-:W-:Y:S01]  /*2610*/  CS2R R8, SRZ ;  /* 0x0000000000087805 */ /* 0x000fe2000001ff00 */
[----:B------:R-:W-:Y:S01]  /*2620*/  UMOV UR4, 0x400 ;  /* 0x0000040000047882 */ /* 0x000fe20000000000 */
[----:B------:R-:W-:Y:S01]  /*2630*/  UMOV UR6, URZ ;  /* 0x000000ff00067c82 */ /* 0x000fe20008000000 */
[----:B------:R-:W-:-:S12]  /*2640*/  ULEA UR37, UR37, UR4, 0x18 ;  /* 0x0000000425257291 */ /* 0x000fd8000f8ec0ff */
.L_x_43:
[----:B------:R-:W-:Y:S02]  /*2650*/  LEA R0, R8, UR37, 0x3 ;  /* 0x0000002508007c11 */ /* 0x000fe4000f8e18ff */
[----:B------:R-:W-:-:S03]  /*2660*/  SHF.L.U32 R4, R9, 0x1f, RZ ;  /* 0x0000001f09047819 */ /* 0x000fc600000006ff */
[----:B------:R-:W-:Y:S01]  /*2670*/  VIADD R5, R0, 0xf0 ;  /* 0x000000f000057836 */ /* 0x000fe20000000000 */
[----:B------:R-:W1:Y:S02]  /*2680*/  SYNCS.PHASECHK.TRANS64.TRYWAIT P0, [R0+URZ+0xe0], R4 ;  /* 0x0000e004000075a7 */ /* 0x000e6400080011ff */
[----:B-1----:R-:W-:Y:S05]  /*2690*/  @!P0 BRA `(.L_x_40) ;  /* 0x0000006800a08947 */ /* 0x002fea0003800000 */
.L_x_138:
[----:B------:R-:W-:Y:S01]  /*26a0*/  ULEA UR5, UR6, UR37, 0x3 ;  /* 0x0000002506057291 */ /* 0x000fe2000f8e18ff */
[----:B-1----:R-:W-:Y:S01]  /*26b0*/  PRMT R0, RZ, 0x654, R5 ;  /* 0x00000654ff007816 */ /* 0x002fe20000000005 */
[----:B------:R-:W-:Y:S01]  /*26c0*/  @!P2 IMAD.MOV.U32 R4, RZ, RZ, 0x10 ;  /* 0x00000010ff04a424 */ /* 0x000fe200078e00ff */
[----:B------:R-:W-:Y:S01]  /*26d0*/  SHF.L.U32 R5, R12, 0x1f, RZ ;  /* 0x0000001f0c057819 */ /* 0x000fe200000006ff */
[----:B------:R-:W-:Y:S01]  /*26e0*/  UIADD3 UR4, UPT, UPT, UR5, 0x80, URZ ;  /* 0x0000008005047890 */ /* 0x000fe2000fffe0ff */
[----:B------:R1:W-:Y:S05]  /*26f0*/  SYNCS.ARRIVE.TRANS64.RED.A1T0 RZ, [R0+URZ], RZ ;  /* 0x000000ff00ff79a7 */ /* 0x0003ea00081004ff */
[----:B------:R-:W-:Y:S01]  /*2700*/  IMAD.U32 R6, RZ, RZ, UR4 ;  /* 0x00000004ff067e24 */ /* 0x000fe2000f8e00ff */
[----:B------:R-:W2:Y:S04]  /*2710*/  SYNCS.PHASECHK.TRANS64.TRYWAIT P0, [UR5+0x90], R5 ;  /* 0x00009005ff0075a7 */ /* 0x000ea80008001105 */
[----:B------:R-:W-:Y:S01]  /*2720*/  PRMT R6, R2, 0x654, R6 ;  /* 0x0000065402067816 */ /* 0x000fe20000000006 */
[----:B-12---:R-:W-:Y:S06]  /*2730*/  @!P0 BRA `(.L_x_41) ;  /* 0x00000068008c8947 */ /* 0x006fec0003800000 */
.L_x_140:
[----:B------:R-:W-:Y:S01]  /*2740*/  ULEA UR4, UR6, UR37, 0x4 ;  /* 0x0000002506047291 */ /* 0x000fe2000f8e20ff */
[----:B------:R-:W-:Y:S01]  /*2750*/  SEL R3, R6, R3, !P2 ;  /* 0x0000000306037207 */ /* 0x000fe20005000000 */
[----:B------:R-:W-:Y:S01]  /*2760*/  UIADD3 UR5, UPT, UPT, UR5, 0x80, URZ ;  /* 0x0000008005057890 */ /* 0x000fe2000fffe0ff */
[----:B-1----:R-:W-:Y:S01]  /*2770*/  LEA R0, R11, UR37, 0x3 ;  /* 0x000000250b007c11 */ /* 0x002fe2000f8e18ff */
[----:B------:R-:W-:Y:S01]  /*2780*/  UIADD3 UR4, UPT, UPT, UR4, 0x110, URZ ;  /* 0x0000011004047890 */ /* 0x000fe2000fffe0ff */
[----:B------:R1:W-:Y:S01]  /*2790*/  @!P2 SYNCS.ARRIVE.TRANS64.RED RZ, [R3+URZ], R4 ;  /* 0x0000000403ffa9a7 */ /* 0x0003e200080004ff */
[----:B------:R-:W-:Y:S01]  /*27a0*/  UIADD3 UR6, UPT, UPT, UR6, 0x1, URZ ;  /* 0x0000000106067890 */ /* 0x000fe2000fffe0ff */
[----:B------:R-:W-:-:S03]  /*27b0*/  VIADD R8, R8, 0x1 ;  /* 0x0000000108087836 */ /* 0x000fc60000000000 */
[----:B------:R-:W-:Y:S02]  /*27c0*/  UISETP.NE.AND UP0, UPT, UR6, 0x2, UPT ;  /* 0x000000020600788c */ /* 0x000fe4000bf05270 */
[----:B------:R-:W-:Y:S01]  /*27d0*/  ISETP.NE.AND P0, PT, R8, 0x2, PT ;  /* 0x000000020800780c */ /* 0x000fe20003f05270 */
[----:B------:R-:W-:Y:S06]  /*27e0*/  UGETNEXTWORKID.BROADCAST [UR4], [UR5] ;  /* 0x00000000040073ca */ /* 0x000fec0008000100 */
[----:B------:R-:W-:Y:S02]  /*27f0*/  USEL UR4, URZ, 0x1, UP0 ;  /* 0x00000001ff047887 */ /* 0x000fe40008000000 */
[----:B------:R-:W-:-:S04]  /*2800*/  USEL UR6, UR6, URZ, UP0 ;  /* 0x000000ff06067287 */ /* 0x000fc80008000000 */
[----:B------:R-:W-:Y:S02]  /*2810*/  LOP3.LUT R12, R12, UR4, RZ, 0x3c, !PT ;  /* 0x000000040c0c7c12 */ /* 0x000fe4000f8e3cff */
[----:B-1----:R-:W-:-:S04]  /*2820*/  SHF.L.U32 R4, R10, 0x1f, RZ ;  /* 0x0000001f0a047819 */ /* 0x002fc800000006ff */
[----:B------:R-:W1:Y:S02]  /*2830*/  SYNCS.PHASECHK.TRANS64.TRYWAIT P1, [R0+URZ+0x80], R4 ;  /* 0x00008004000075a7 */ /* 0x000e6400080211ff */
[----:B-1----:R-:W-:Y:S05]  /*2840*/  @!P1 BRA `(.L_x_42) ;  /* 0x0000006800609947 */ /* 0x002fea0003800000 */
.L_x_141:
[C---:B-1----:R-:W-:Y:S01]  /*2850*/  LEA R4, R11.reuse, UR37, 0x4 ;  /* 0x000000250b047c11 */ /* 0x042fe2000f8e20ff */
[----:B------:R-:W-:Y:S01]  /*2860*/  VIADD R0, R0, 0x90 ;  /* 0x0000009000007836 */ /* 0x000fe20000000000 */
[----:B------:R-:W-:Y:S01]  /*2870*/  SEL R8, R8, RZ, P0 ;  /* 0x000000ff08087207 */ /* 0x000fe20000000000 */
[----:B------:R-:W-:-:S03]  /*2880*/  VIADD R11, R11, 0x1 ;  /* 0x000000010b0b7836 */ /* 0x000fc60000000000 */
[----:B------:R-:W1:Y:S01]  /*2890*/  LDS.128 R4, [R4+0x110] ;  /* 0x0001100004047984 */ /* 0x000e620000000c00 */
[----:B------:R-:W-:Y:S02]  /*28a0*/  PRMT R0, RZ, 0x654, R0 ;  /* 0x00000654ff007816 */ /* 0x000fe40000000000 */
[C---:B------:R-:W-:Y:S01]  /*28b0*/  ISETP.NE.AND P1, PT, R11.reuse, 0x2, PT ;  /* 0x000000020b00780c */ /* 0x040fe20003f25270 */
[----:B------:R-:W-:Y:S01]  /*28c0*/  @!PT LDS RZ, [RZ] ;  /* 0x00000000fffff984 */ /* 0x000fe20000000800 */
[----:B------:R-:W-:Y:S01]  /*28d0*/  @!PT LDS RZ, [RZ] ;  /* 0x00000000fffff984 */ /* 0x000fe20000000800 */
[----:B------:R-:W-:Y:S01]  /*28e0*/  @!PT LDS RZ, [RZ] ;  /* 0x00000000fffff984 */ /* 0x000fe20000000800 */
[----:B------:R-:W-:Y:S01]  /*28f0*/  @!PT LDS RZ, [RZ] ;  /* 0x00000000fffff984 */ /* 0x000fe20000000800 */
[----:B------:R2:W-:Y:S06]  /*2900*/  MEMBAR.ALL.CTA ;  /* 0x0000000000007992 */ /* 0x0005ec0000008000 */
[----:B--2---:R-:W2:Y:S01]  /*2910*/  FENCE.VIEW.ASYNC.S ;  /* 0x00000000000073c6 */ /* 0x004ea20000000000 */
[----:B------:R-:W-:Y:S01]  /*2920*/  SEL R11, R11, RZ, P1 ;  /* 0x000000ff0b0b7207 */ /* 0x000fe20000800000 */
[----:B--2---:R2:W-:Y:S01]  /*2930*/  SYNCS.ARRIVE.TRANS64.RED.A1T0 RZ, [R0+URZ], RZ ;  /* 0x000000ff00ff79a7 */ /* 0x0045e200081004ff */
[----:B-1----:R-:W-:-:S02]  /*2940*/  LOP3.LUT P3, RZ, R6, 0x1, RZ, 0xc0, !PT ;  /* 0x0000000106ff7812 */ /* 0x002fc4000786c0ff */
[----:B------:R-:W-:-:S04]  /*2950*/  SEL R4, RZ, 0x1, P1 ;  /* 0x00000001ff047807 */ /* 0x000fc80000800000 */
[----:B------:R-:W-:Y:S02]  /*2960*/  LOP3.LUT R10, R10, R4, RZ, 0x3c, !PT ;  /* 0x000000040a0a7212 */ /* 0x000fe400078e3cff */
[----:B--2---:R-:W-:-:S04]  /*2970*/  SEL R0, RZ, 0x1, P0 ;  /* 0x00000001ff007807 */ /* 0x004fc80000000000 */
[----:B------:R-:W-:Y:S01]  /*2980*/  LOP3.LUT R9, R9, R0, RZ, 0x3c, !PT ;  /* 0x0000000009097212 */ /* 0x000fe200078e3cff */
[----:B------:R-:W-:Y:S06]  /*2990*/  @P3 BRA `(.L_x_43) ;  /* 0xfffffffc002c3947 */ /* 0x000fec000383ffff */
[----:B------:R-:W-:Y:S01]  /*29a0*/  ULEA UR5, UR6, UR37, 0x3 ;  /* 0x0000002506057291 */ /* 0x000fe2000f8e18ff */
[----:B------:R-:W-:-:S08]  /*29b0*/  SHF.L.U32 R2, R12, 0x1f, RZ ;  /* 0x0000001f0c027819 */ /* 0x000fd000000006ff */
[----:B------:R-:W1:Y:S02]  /*29c0*/  SYNCS.PHASECHK.TRANS64 P0, [UR5+0x90], R2 ;  /* 0x00009002ff0075a7 */ /* 0x000e640008001005 */
[----:B-1----:R-:W-:Y:S05]  /*29d0*/  @P0 BRA `(.L_x_44) ;  /* 0x0000000000080947 */ /* 0x002fea0003800000 */
[----:B------:R-:W1:Y:S02]  /*29e0*/  SYNCS.PHASECHK.TRANS64.TRYWAIT P0, [UR5+0x90], R2 ;  /* 0x00009002ff0075a7 */ /* 0x000e640008001105 */
[----:B-1----:R-:W-:Y:S05]  /*29f0*/  @!P0 BRA `(.L_x_45) ;  /* 0x0000006800088947 */ /* 0x002fea0003800000 */
.L_x_44:
[----:B------:R-:W-:-:S04]  /*2a00*/  UIADD3 UR4, UPT, UPT, UR6, 0x1, URZ ;  /* 0x0000000106047890 */ /* 0x000fc8000fffe0ff */
[----:B------:R-:W-:-:S04]  /*2a10*/  UISETP.NE.AND UP0, UPT, UR4, 0x2, UPT ;  /* 0x000000020400788c */ /* 0x000fc8000bf05270 */
[----:B------:R-:W-:Y:S02]  /*2a20*/  USEL UR7, URZ, 0x1, UP0 ;  /* 0x00000001ff077887 */ /* 0x000fe40008000000 */
[----:B------:R-:W-:-:S04]  /*2a30*/  USEL UR4, UR4, URZ, UP0 ;  /* 0x000000ff04047287 */ /* 0x000fc80008000000 */
[----:B------:R-:W-:Y:S01]  /*2a40*/  ULEA UR4, UR4, UR37, 0x3 ;  /* 0x0000002504047291 */ /* 0x000fe2000f8e18ff */
[----:B-1----:R-:W-:-:S04]  /*2a50*/  LOP3.LUT R2, R12, UR7, RZ, 0x3c, !PT ;  /* 0x000000070c027c12 */ /* 0x002fc8000f8e3cff */
[----:B------:R-:W-:-:S04]  /*2a60*/  SHF.L.U32 R0, R2, 0x1f, RZ ;  /* 0x0000001f02007819 */ /* 0x000fc800000006ff */
[----:B------:R-:W1:Y:S02]  /*2a70*/  SYNCS.PHASECHK.TRANS64 P0, [UR4+0x90], R0 ;  /* 0x00009000ff0075a7 */ /* 0x000e640008001004 */
[----:B-1----:R-:W-:Y:S05]  /*2a80*/  @P0 EXIT ;  /* 0x000000000000094d */ /* 0x002fea0003800000 */
[----:B------:R-:W-:Y:S02]  /*2a90*/  SHF.L.U32 R2, R2, 0x1f, RZ ;  /* 0x0000001f02027819 */ /* 0x000fe400000006ff */
[----:B------:R-:W-:-:S07]  /*2aa0*/  MOV R0, UR4 ;  /* 0x0000000400007c02 */ /* 0x000fce0008000f00 */
.L_x_46:
[----:B-1----:R1:W2:Y:S02]  /*2ab0*/  SYNCS.PHASECHK.TRANS64.TRYWAIT P0, [R0+URZ+0x90], R2 ;  /* 0x00009002000075a7 */ /* 0x0022a400080011ff */
[----:B--2---:R-:W-:Y:S05]  /*2ac0*/  @!P0 NANOSLEEP.SYNCS 0x989680 ;  /* 0x009896800000895d */ /* 0x004fea0003900000 */
[----:B------:R-:W2:Y:S02]  /*2ad0*/  @!P0 SYNCS.PHASECHK.TRANS64 P0, [R0+URZ+0x90], R2 ;  /* 0x00009002000085a7 */ /* 0x000ea400080010ff */
[----:B--2---:R-:W-:Y:S05]  /*2ae0*/  @P0 EXIT ;  /* 0x000000000000094d */ /* 0x004fea0003800000 */
[----:B------:R-:W-:Y:S05]  /*2af0*/  BRA `(.L_x_46) ;  /* 0xfffffffc00ec7947 */ /* 0x000fea000383ffff */
.L_x_39:
[----:B------:R-:W-:-:S09]  /*2b00*/  UISETP.NE.AND UP1, UPT, UR8, URZ, UPT ;  /* 0x000000ff0800728c */ /* 0x000fd2000bf25270 */
[----:B------:R-:W-:Y:S05]  /*2b10*/  BRA.U UP1, `(.L_x_47) ;  /* 0x0000001101247547 */ /* 0x000fea000b800000 */
[----:B------:R-:W-:Y:S01]  /*2b20*/  UMOV UR4, 0x40 ;  /* 0x0000004000047882 */ /* 0x000fe20000000000 */
[----:B------:R-:W-:Y:S01]  /*2b30*/  NOP ;  /* 0x0000000000007918 */ /* 0x000fe20000000000 */
[----:B------:R-:W-:Y:S01]  /*2b40*/  ULEA UR4, UR37, UR4, 0x18 ;  /* 0x0000000425047291 */ /* 0x000fe2000f8ec0ff */
[----:B------:R-:W-:Y:S02]  /*2b50*/  UMOV UR5, 0x400 ;  /* 0x0000040000057882 */ /* 0x000fe40000000000 */
[----:B------:R-:W-:-:S06]  /*2b60*/  ULEA UR37, UR37, UR5, 0x18 ;  /* 0x0000000525257291 */ /* 0x000fcc000f8ec0ff */
[----:B------:R-:W1:Y:S02]  /*2b70*/  LDS.U8 R0, [UR4+0x1c] ;  /* 0x00001c04ff007984 */ /* 0x000e640008000000 */
[----:B-1----:R-:W-:-:S13]  /*2b80*/  ISETP.NE.AND P0, PT, R0, RZ, PT ;  /* 0x000000ff0000720c */ /* 0x002fda0003f05270 */
[----:B------:R-:W-:Y:S05]  /*2b90*/  @P0 BRA `(.L_x_48) ;  /* 0x0000000000580947 */ /* 0x000fea0003800000 */
[----:B------:R-:W-:-:S13]  /*2ba0*/  ELECT P0, URZ, PT ;  /* 0x0000000000ff782f */ /* 0x000fda0003800000 */
[----:B------:R-:W-:Y:S05]  /*2bb0*/  @!P0 BRA `(.L_x_49) ;  /* 0x0000000000608947 */ /* 0x000fea0003800000 */
[----:B------:R-:W-:Y:S01]  /*2bc0*/  UMOV UR5, 0x10 ;  /* 0x0000001000057882 */ /* 0x000fe20000000000 */
[----:B------:R-:W-:Y:S01]  /*2bd0*/  HFMA2 R0, -RZ, RZ, 0, 5.9604644775390625e-08 ;  /* 0x00000001ff007431 */ /* 0x000fe200000001ff */
[----:B------:R-:W-:-:S03]  /*2be0*/  MOV R2, 0xffff ;  /* 0x0000ffff00027802 */ /* 0x000fc60000000f00 */
[----:B------:R-:W-:Y:S04]  /*2bf0*/  DEPBAR.LE SB1, 0x36 ;  /* 0x00009d800000791a */ /* 0x000fe80000000000 */
[----:B------:R-:W1:Y:S02]  /*2c00*/  UTCATOMSWS.FIND_AND_SET.ALIGN UP0, UR5, UR5 ;  /* 0x00000005000575e3 */ /* 0x000e640008000800 */
[----:B-1----:R-:W-:Y:S01]  /*2c10*/  MOV R3, UR5 ;  /* 0x0000000500037c02 */ /* 0x002fe20008000f00 */
[----:B------:R-:W-:Y:S06]  /*2c20*/  BRA.U UP0, `(.L_x_50) ;  /* 0x0000000100187547 */ /* 0x000fec000b800000 */
.L_x_51:
[----:B------:R-:W-:Y:S05]  /*2c30*/  NANOSLEEP 0x64 ;  /* 0x000000640000795d */ /* 0x000fea0003800000 */
[----:B------:R-:W-:-:S05]  /*2c40*/  UMOV UR5, 0x10 ;  /* 0x0000001000057882 */ /* 0x000fca0000000000 */
[----:B------:R-:W-:Y:S04]  /*2c50*/  DEPBAR.LE SB1, 0x36 ;  /* 0x00009d800000791a */ /* 0x000fe80000000000 */
[----:B------:R-:W1:Y:S02]  /*2c60*/  UTCATOMSWS.FIND_AND_SET.ALIGN UP0, UR5, UR5 ;  /* 0x00000005000575e3 */ /* 0x000e640008000800 */
[----:B-1----:R-:W-:Y:S01]  /*2c70*/  MOV R3, UR5 ;  /* 0x0000000500037c02 */ /* 0x002fe20008000f00 */
[----:B------:R-:W-:Y:S05]  /*2c80*/  BRA.U !UP0, `(.L_x_51) ;  /* 0xfffffffd08e87547 */ /* 0x000fea000b83ffff */
.L_x_50:
[-C--:B------:R-:W-:Y:S02]  /*2c90*/  SHF.L.U32 R2, R2, R3.reuse, RZ ;  /* 0x0000000302027219 */ /* 0x080fe400000006ff */
[----:B------:R-:W-:Y:S01]  /*2ca0*/  SHF.L.U32 R0, R0, R3, RZ ;  /* 0x0000000300007219 */ /* 0x000fe200000006ff */
[----:B------:R-:W-:Y:S02]  /*2cb0*/  IMAD.SHL.U32 R3, R3, 0x20, RZ ;  /* 0x0000002003037824 */ /* 0x000fe400078e00ff */
[----:B------:R1:W-:Y:S04]  /*2cc0*/  ATOMS.OR RZ, [UR4+0x14], R2 ;  /* 0x00001402ffff798c */ /* 0x0003e8000b000004 */
[----:B------:R1:W-:Y:S04]  /*2cd0*/  ATOMS.OR RZ, [UR4+0x18], R0 ;  /* 0x00001800ffff798c */ /* 0x0003e8000b000004 */
[----:B------:R1:W-:Y:S01]  /*2ce0*/  STS [UR37+0x130], R3 ;  /* 0x00013003ff007988 */ /* 0x0003e20008000825 */
[----:B------:R-:W-:Y:S05]  /*2cf0*/  BRA `(.L_x_49) ;  /* 0x0000000000107947 */ /* 0x000fea0003800000 */
.L_x_48:
[----:B------:R-:W-:Y:S02]  /*2d00*/  MOV R0, 0xffffffff ;  /* 0xffffffff00007802 */ /* 0x000fe40000000f00 */
[----:B------:R-:W-:-:S03]  /*2d10*/  MOV R2, 0x2d40 ;  /* 0x00002d4000027802 */ /* 0x000fc60000000f00 */
[----:B------:R1:W-:Y:S04]  /*2d20*/  STS [UR37+0x130], R0 ;  /* 0x00013000ff007988 */ /* 0x0003e80008000825 */
[----:B-1-3-5:R-:W-:Y:S05]  /*2d30*/  CALL.REL.NOINC `($__internal_1_$__cuda_sm10x_tcgen05_guardrail_trap_phase_invalid_during_alloc) ;  /* 0x0000006c00507944 */ /* 0x02afea0003c00000 */
.L_x_49:
[----:B------:R-:W-:Y:S05]  /*2d40*/  WARPSYNC.ALL ;  /* 0x0000000000007948 */ /* 0x000fea0003800000 */
[----:B------:R-:W2:Y:S01]  /*2d50*/  S2UR UR5, SR_CgaCtaId ;  /* 0x00000000000579c3 */ /* 0x000ea20000008800 */
[----:B------:R-:W-:Y:S01]  /*2d60*/  UMOV UR4, 0x400 ;  /* 0x0000040000047882 */ /* 0x000fe20000000000 */
[----:B------:R-:W-:-:S06]  /*2d70*/  NOP ;  /* 0x0000000000007918 */ /* 0x000fcc0000000000 */
[----:B------:R-:W-:Y:S06]  /*2d80*/  BAR.ARV 0x6, 0xa0 ;  /* 0x0182800000007b1d */ /* 0x000fec0000002000 */
[----:B------:R-:W4:Y:S01]  /*2d90*/  LDCU UR7, c[0x0][0x38c] ;  /* 0x00007180ff0777ac */ /* 0x000f220008000800 */
[----:B------:R-:W-:Y:S01]  /*2da0*/  IMAD.MOV.U32 R11, RZ, RZ, 0x1 ;  /* 0x00000001ff0b7424 */ /* 0x000fe200078e00ff */
[----:B------:R-:W-:Y:S01]  /*2db0*/  CS2R R8, SRZ ;  /* 0x0000000000087805 */ /* 0x000fe2000001ff00 */
[----:B------:R-:W-:Y:S01]  /*2dc0*/  IMAD.MOV.U32 R10, RZ, RZ, RZ ;  /* 0x000000ffff0a7224 */ /* 0x000fe200078e00ff */
[----:B------:R-:W3:Y:S01]  /*2dd0*/  LDCU UR6, c[0x0][0x38c] ;  /* 0x00007180ff0677ac */ /* 0x000ee20008000800 */
[----:B------:R-:W-:Y:S01]  /*2de0*/  UMOV UR15, URZ ;  /* 0x000000ff000f7c82 */ /* 0x000fe20008000000 */
[----:B------:R-:W-:Y:S01]  /*2df0*/  UMOV UR14, URZ ;  /* 0x000000ff000e7c82 */ /* 0x000fe20008000000 */
[----:B--2---:R-:W-:Y:S01]  /*2e00*/  ULEA UR5, UR5, UR4, 0x18 ;  /* 0x0000000405057291 */ /* 0x004fe2000f8ec0ff */
[----:B------:R-:W-:Y:S01]  /*2e10*/  UMOV UR32, 0x0 ;  /* 0x0000000000207882 */ /* 0x000fe20000000000 */
[----:B------:R-:W-:-:S02]  /*2e20*/  UMOV UR33, 0x8200490 ;  /* 0x0820049000217882 */ /* 0x000fc40000000000 */
[----:B------:R-:W-:Y:S02]  /*2e30*/  UIADD3 UR9, UPT, UPT, UR5, 0x8400, URZ ;  /* 0x0000840005097890 */ /* 0x000fe4000fffe0ff */
[----:B------:R-:W-:Y:S02]  /*2e40*/  UIADD3 UR10, UPT, UPT, UR5, 0x20400, URZ ;  /* 0x00020400050a7890 */ /* 0x000fe4000fffe0ff */
[----:B----4-:R-:W-:Y:S01]  /*2e50*/  UIADD3 UR7, UPT, UPT, UR7, 0x7f, URZ ;  /* 0x0000007f07077890 */ /* 0x010fe2000fffe0ff */
[----:B-1----:R-:W1:Y:S01]  /*2e60*/  LDS R0, [UR5+0x130] ;  /* 0x00013005ff007984 */ /* 0x002e620008000800 */
[----:B------:R-:W-:Y:S02]  /*2e70*/  USHF.R.U32.HI UR9, URZ, 0x4, UR9 ;  /* 0x00000004ff097899 */ /* 0x000fe40008011609 */
[----:B------:R-:W-:Y:S02]  /*2e80*/  USHF.R.S32.HI UR4, URZ, 0x1f, UR7 ;  /* 0x0000001fff047899 */ /* 0x000fe40008011407 */
[----:B------:R-:W-:-:S02]  /*2e90*/  USHF.R.U32.HI UR10, URZ, 0x4, UR10 ;  /* 0x00000004ff0a7899 */ /* 0x000fc4000801160a */
[----:B------:R-:W-:Y:S02]  /*2ea0*/  ULEA.HI UR4, UR4, UR7, URZ, 0x7 ;  /* 0x0000000704047291 */ /* 0x000fe4000f8f38ff */
[----:B------:R-:W-:Y:S02]  /*2eb0*/  ULOP3.LUT UR9, UR9, 0x3fff, URZ, 0xc0, !UPT ;  /* 0x00003fff09097892 */ /* 0x000fe4000f8ec0ff */
[----:B------:R-:W-:Y:S02]  /*2ec0*/  USHF.R.S32.HI UR4, URZ, 0x7, UR4 ;  /* 0x00000007ff047899 */ /* 0x000fe40008011404 */
[----:B------:R-:W-:Y:S02]  /*2ed0*/  ULOP3.LUT UR10, UR10, 0x3fff, URZ, 0xc0, !UPT ;  /* 0x00003fff0a0a7892 */ /* 0x000fe4000f8ec0ff */
[----:B------:R-:W-:Y:S01]  /*2ee0*/  UISETP.LT.AND UP0, UPT, UR4, 0x1, UPT ;  /* 0x000000010400788c */ /* 0x000fe2000bf01270 */
[----:B------:R-:W-:Y:S01]  /*2ef0*/  UMOV UR30, 0x0 ;  /* 0x00000000001e7882 */ /* 0x000fe20000000000 */
[----:B------:R-:W-:-:S02]  /*2f00*/  UMOV UR31, 0x8200490 ;  /* 0x08200490001f7882 */ /* 0x000fc40000000000 */
[----:B------:R-:W-:Y:S01]  /*2f10*/  USEL UR8, UR4, 0x1, !UP0 ;  /* 0x0000000104087887 */ /* 0x000fe2000c000000 */
[----:B------:R-:W-:Y:S01]  /*2f20*/  UMOV UR28, 0x0 ;  /* 0x00000000001c7882 */ /* 0x000fe20000000000 */
[----:B------:R-:W-:Y:S01]  /*2f30*/  UMOV UR29, 0x8200490 ;  /* 0x08200490001d7882 */ /* 0x000fe20000000000 */
[----:B------:R-:W-:Y:S01]  /*2f40*/  UMOV UR26, 0x0 ;  /* 0x00000000001a7882 */ /* 0x000fe20000000000 */
[----:B------:R-:W-:Y:S01]  /*2f50*/  UMOV UR27, 0x8200490 ;  /* 0x08200490001b7882 */ /* 0x000fe20000000000 */
[----:B------:R-:W-:Y:S01]  /*2f60*/  UMOV UR24, 0x0 ;  /* 0x0000000000187882 */ /* 0x000fe20000000000 */
[----:B------:R-:W-:Y:S01]  /*2f70*/  UMOV UR25, 0x8200490 ;  /* 0x0820049000197882 */ /* 0x000fe20000000000 */
[----:B------:R-:W-:Y:S01]  /*2f80*/  UMOV UR22, 0x0 ;  /* 0x0000000000167882 */ /* 0x000fe20000000000 */
[----:B------:R-:W-:Y:S01]  /*2f90*/  UMOV UR23, 0x8200490 ;  /* 0x0820049000177882 */ /* 0x000fe20000000000 */
[----:B------:R-:W-:Y:S02]  /*2fa0*/  ULOP3.LUT UR9, UR9, 0x10000, URZ, 0xfc, !UPT ;  /* 0x0001000009097892 */ /* 0x000fe4000f8efcff */
[----:B------:R-:W-:-:S02]  /*2fb0*/  ULOP3.LUT UR10, UR10, 0x10000, URZ, 0xfc, !UPT ;  /* 0x000100000a0a7892 */ /* 0x000fc4000f8efcff */
[----:B------:R-:W-:Y:S02]  /*2fc0*/  UIADD3 UR8, UPT, UPT, -UR8, URZ, URZ ;  /* 0x000000ff08087290 */ /* 0x000fe4000fffe1ff */
[----:B---3--:R-:W-:Y:S01]  /*2fd0*/  UISETP.GE.AND UP3, UPT, UR6, 0x1, UPT ;  /* 0x000000010600788c */ /* 0x008fe2000bf66270 */
[----:B------:R-:W-:Y:S01]  /*2fe0*/  UMOV UR20, 0x0 ;  /* 0x0000000000147882 */ /* 0x000fe20000000000 */
[----:B------:R-:W-:Y:S01]  /*2ff0*/  UMOV UR21, 0x8200490 ;  /* 0x0820049000157882 */ /* 0x000fe20000000000 */
[----:B------:R-:W-:Y:S01]  /*3000*/  UMOV UR18, 0x0 ;  /* 0x0000000000127882 */ /* 0x000fe20000000000 */
[----:B-1----:R-:W-:Y:S01]  /*3010*/  R2UR UR16, R0 ;  /* 0x00000000001072ca */ /* 0x002fe200000e0000 */
[----:B------:R-:W-:-:S14]  /*3020*/  UMOV UR19, 0x8200490 ;  /* 0x0820049000137882 */ /* 0x000fdc0000000000 */
.L_x_58:
[----:B------:R-:W-:Y:S02]  /*3030*/  LEA R0, R10, UR5, 0x3 ;  /* 0x000000050a007c11 */ /* 0x000fe4000f8e18ff */
[----:B------:R-:W-:Y:S02]  /*3040*/  SHF.L.U32 R2, R9, 0x1f, RZ ;  /* 0x0000001f09027819 */ /* 0x000fe400000006ff */
[----:B------:R-:W-:Y:S01]  /*3050*/  PLOP3.LUT P0, PT, PT, PT, UP3, 0x80, 0x8 ;  /* 0x000000000008781c */ /* 0x000fe20003f0f038 */
[----:B------:R-:W-:Y:S01]  /*3060*/  VIADD R3, R0, 0x90 ;  /* 0x0000009000037836 */ /* 0x000fe20000000000 */
[----:B-1----:R-:W1:Y:S02]  /*3070*/  SYNCS.PHASECHK.TRANS64.TRYWAIT P1, [R0+URZ+0x80], R2 ;  /* 0x00008002000075a7 */ /* 0x002e6400080211ff */
[----:B-1-3--:R-:W-:Y:S09]  /*3080*/  @!P1 BRA `(.L_x_52) ;  /* 0x00000060007c9947 */ /* 0x00aff20003800000 */
.L_x_143:
[----:B------:R-:W-:Y:S01]  /*3090*/  LEA R4, R10, UR5, 0x4 ;  /* 0x000000050a047c11 */ /* 0x000fe2000f8e20ff */
[----:B------:R-:W-:Y:S01]  /*30a0*/  @UP3 ULEA UR7, UR14, UR5, 0x3 ;  /* 0x000000050e073291 */ /* 0x000fe2000f8e18ff */
[----:B------:R-:W-:Y:S01]  /*30b0*/  PLOP3.LUT P2, PT, PT, PT, PT, 0x80, 0x8 ;  /* 0x000000000008781c */ /* 0x000fe20003f4f070 */
[----:B------:R-:W-:Y:S01]  /*30c0*/  ULEA UR6, UR15, UR5, 0x3 ;  /* 0x000000050f067291 */ /* 0x000fe2000f8e18ff */
[----:B------:R-:W-:Y:S02]  /*30d0*/  PRMT R3, RZ, 0x654, R3 ;  /* 0x00000654ff037816 */ /* 0x000fe40000000003 */
[----:B------:R-:W2:Y:S01]  /*30e0*/  LDS.128 R4, [R4+0x110] ;  /* 0x0001100004047984 */ /* 0x000ea20000000c00 */
[----:B-1----:R-:W-:Y:S02]  /*30f0*/  @P0 SHF.L.U32 R2, R8, 0x1f, RZ ;  /* 0x0000001f08020819 */ /* 0x002fe400000006ff */
[----:B------:R-:W-:Y:S01]  /*3100*/  SHF.L.U32 R0, R11, 0x1f, RZ ;  /* 0x0000001f0b007819 */ /* 0x000fe200000006ff */
[----:B------:R-:W-:Y:S01]  /*3110*/  @!PT LDS RZ, [RZ] ;  /* 0x00000000fffff984 */ /* 0x000fe20000000800 */
[----:B------:R-:W-:Y:S01]  /*3120*/  @!PT LDS RZ, [RZ] ;  /* 0x00000000fffff984 */ /* 0x000fe20000000800 */
[----:B------:R-:W-:Y:S01]  /*3130*/  @!PT LDS RZ, [RZ] ;  /* 0x00000000fffff984 */ /* 0x000fe20000000800 */
[----:B------:R-:W-:Y:S01]  /*3140*/  @!PT LDS RZ, [RZ] ;  /* 0x00000000fffff984 */ /* 0x000fe20000000800 */
[----:B------:R1:W-:Y:S06]  /*3150*/  MEMBAR.ALL.CTA ;  /* 0x0000000000007992 */ /* 0x0003ec0000008000 */
[----:B-1----:R-:W1:Y:S02]  /*3160*/  FENCE.VIEW.ASYNC.S ;  /* 0x00000000000073c6 */ /* 0x002e640000000000 */
[----:B-1----:R1:W-:Y:S01]  /*3170*/  SYNCS.ARRIVE.TRANS64.RED.A1T0 RZ, [R3+URZ], RZ ;  /* 0x000000ff03ff79a7 */ /* 0x0023e200081004ff */
[----:B------:R1:W3:Y:S01]  /*3180*/  @P0 SYNCS.PHASECHK.TRANS64.TRYWAIT P2, [UR7], R2 ;  /* 0x00000002ff0005a7 */ /* 0x0002e20008041107 */
[----:B------:R-:W-:Y:S01]  /*3190*/  ULEA UR7, UR15, UR16, 0x7 ;  /* 0x000000100f077291 */ /* 0x000fe2000f8e38ff */
[----:B--2---:R-:W-:Y:S01]  /*31a0*/  LOP3.LUT P1, RZ, R6, 0x1, RZ, 0xc0, !PT ;  /* 0x0000000106ff7812 */ /* 0x004fe2000782c0ff */
[----:B------:R-:W2:Y:S02]  /*31b0*/  SYNCS.PHASECHK.TRANS64.TRYWAIT P0, [UR6+0xc0], R0 ;  /* 0x0000c000ff0075a7 */ /* 0x000ea40008001106 */
[----:B-123--:R-:W-:Y:S10]  /*31c0*/  @!P0 BRA `(.L_x_53) ;  /* 0x0000006000408947 */ /* 0x00eff40003800000 */
.L_x_145:
[----:B------:R-:W-:Y:S01]  /*31d0*/  IADD3 R10, PT, PT, R10, 0x1, RZ ;  /* 0x000000010a0a7810 */ /* 0x000fe20007ffe0ff */
[----:B------:R-:W-:Y:S06]  /*31e0*/  BRA.U !UP3, `(.L_x_54) ;  /* 0x000000050b107547 */ /* 0x000fec000b800000 */
[----:B------:R-:W-:Y:S01]  /*31f0*/  UPLOP3.LUT UP4, UPT, UPT, UPT, UPT, 0x40, 0x4 ;  /* 0x000000000004789c */ /* 0x000fe20003f8e870 */
[----:B------:R-:W-:Y:S01]  /*3200*/  UMOV UR13, UR8 ;  /* 0x00000008000d7c82 */ /* 0x000fe20008000000 */
[----:B------:R-:W-:Y:S01]  /*3210*/  UMOV UR12, UR4 ;  /* 0x00000004000c7c82 */ /* 0x000fe20008000000 */
[----:B------:R-:W-:-:S08]  /*3220*/  UMOV UR17, UR14 ;  /* 0x0000000e00117c82 */ /* 0x000fd00008000000 */
.L_x_57:
[----:B------:R-:W-:Y:S02]  /*3230*/  UIADD3 UR13, UPT, UPT, UR13, 0x1, URZ ;  /* 0x000000010d0d7890 */ /* 0x000fe4000fffe0ff */
[----:B--2---:R-:W-:Y:S02]  /*3240*/  ULEA UR11, UR17, UR5, 0x3 ;  /* 0x00000005110b7291 */ /* 0x004fe4000f8e18ff */
[----:B------:R-:W-:Y:S01]  /*3250*/  UISETP.NE.AND UP0, UPT, UR13, URZ, UPT ;  /* 0x000000ff0d00728c */ /* 0x000fe2000bf05270 */
[----:B---3--:R-:W-:Y:S10]  /*3260*/  @P2 BRA `(.L_x_55) ;  /* 0x00000000000c2947 */ /* 0x008ff40003800000 */
[----:B-1----:R-:W-:Y:S04]  /*3270*/  SHF.L.U32 R2, R8, 0x1f, RZ ;  /* 0x0000001f08027819 */ /* 0x002fe800000006ff */
[----:B------:R-:W1:Y:S02]  /*3280*/  SYNCS.PHASECHK.TRANS64.TRYWAIT P0, [UR11], R2 ;  /* 0x00000002ff0075a7 */ /* 0x000e64000800110b */
[----:B-1----:R-:W-:Y:S05]  /*3290*/  @!P0 BRA `(.L_x_56) ;  /* 0x0000006000248947 */ /* 0x002fea0003800000 */
.L_x_55:
[----:B------:R-:W-:Y:S01]  /*32a0*/  UISETP.NE.AND UP1, UPT, UR12, 0x1, UPT ;  /* 0x000000010c00788c */ /* 0x000fe2000bf25270 */
[----:B------:R-:W-:Y:S01]  /*32b0*/  PLOP3.LUT P2, PT, PT, PT, PT, 0x80, 0x8 ;  /* 0x000000000008781c */ /* 0x000fe20003f4f070 */
[----:B------:R-:W-:Y:S02]  /*32c0*/  UIADD3 UR14, UPT, UPT, UR17, 0x1, URZ ;  /* 0x00000001110e7890 */ /* 0x000fe4000fffe0ff */
[----:B------:R-:W-:Y:S02]  /*32d0*/  ULEA UR64, UR17, UR10, 0xb ;  /* 0x0000000a11407291 */ /* 0x000fe4000f8e58ff */
[----:B------:R-:W-:Y:S01]  /*32e0*/  UISETP.NE.AND UP2, UPT, UR14, 0x3, UPT ;  /* 0x000000030e00788c */ /* 0x000fe2000bf45270 */
[----:B------:R-:W-:Y:S01]  /*32f0*/  PLOP3.LUT P0, PT, PT, PT, UP1, 0x80, 0x8 ;  /* 0x000000000008781c */ /* 0x000fe20003f0f018 */
[----:B------:R-:W-:Y:S02]  /*3300*/  ULEA UR62, UR17, UR9, 0xb ;  /* 0x00000009113e7291 */ /* 0x000fe4000f8e58ff */
[----:B------:R-:W-:Y:S02]  /*3310*/  USEL UR35, URZ, 0x1, UP2 ;  /* 0x00000001ff237887 */ /* 0x000fe40009000000 */
[----:B------:R-:W-:Y:S02]  /*3320*/  USEL UR14, UR14, URZ, UP2 ;  /* 0x000000ff0e0e7287 */ /* 0x000fe40009000000 */
[----:B------:R-:W-:Y:S02]  /*3330*/  UIADD3 UR60, UPT, UPT, UR64, 0x2, URZ ;  /* 0x00000002403c7890 */ /* 0x000fe4000fffe0ff */
[----:B------:R-:W-:Y:S01]  /*3340*/  @UP1 ULEA UR34, UR14, UR5, 0x3 ;  /* 0x000000050e221291 */ /* 0x000fe2000f8e18ff */
[----:B------:R-:W-:Y:S01]  /*3350*/  LOP3.LUT R8, R8, UR35, RZ, 0x3c, !PT ;  /* 0x0000002308087c12 */ /* 0x000fe2000f8e3cff */
[----:B------:R-:W-:Y:S02]  /*3360*/  UIADD3 UR58, UPT, UPT, UR62, 0x2, URZ ;  /* 0x000000023e3a7890 */ /* 0x000fe4000fffe0ff */
[----:B------:R-:W-:Y:S01]  /*3370*/  UIADD3 UR56, UPT, UPT, UR64, 0x4, URZ ;  /* 0x0000000440387890 */ /* 0x000fe2000fffe0ff */
[----:B-1----:R-:W-:Y:S01]  /*3380*/  @P0 SHF.L.U32 R0, R8, 0x1f, RZ ;  /* 0x0000001f08000819 */ /* 0x002fe200000006ff */
[----:B------:R-:W-:Y:S02]  /*3390*/  UIADD3 UR54, UPT, UPT, UR62, 0x4, URZ ;  /* 0x000000043e367890 */ /* 0x000fe4000fffe0ff */
[----:B------:R-:W-:Y:S01]  /*33a0*/  UIADD3 UR52, UPT, UPT, UR64, 0x6, URZ ;  /* 0x0000000640347890 */ /* 0x000fe2000fffe0ff */
[----:B------:R2:W3:Y:S01]  /*33b0*/  @P0 SYNCS.PHASECHK.TRANS64.TRYWAIT P2, [UR34], R0 ;  /* 0x00000000ff0005a7 */ /* 0x0004e20008041122 */
[----:B------:R-:W-:Y:S02]  /*33c0*/  UIADD3 UR50, UPT, UPT, UR62, 0x6, URZ ;  /* 0x000000063e327890 */ /* 0x000fe4000fffe0ff */
        /* <DEDUP_REMOVED lines=9> */
[----:B------:R-:W-:Y:S01]  /*3460*/  UIADD3 UR12, UPT, UPT, UR12, -0x1, URZ ;  /* 0xffffffff0c0c7890 */ /* 0x000fe2000fffe0ff */
[----:B------:R-:W-:Y:S01]  /*3470*/  UMOV UR65, 0x40004040 ;  /* 0x4000404000417882 */ /* 0x000fe20000000000 */
[----:B------:R-:W-:Y:S01]  /*3480*/  UMOV UR63, 0x40004040 ;  /* 0x40004040003f7882 */ /* 0x000fe20000000000 */
[----:B------:R-:W-:Y:S01]  /*3490*/  UMOV UR61, 0x40004040 ;  /* 0x40004040003d7882 */ /* 0x000fe20000000000 */
[----:B------:R2:W-:Y:S01]  /*34a0*/  UTCHMMA gdesc[UR62], gdesc[UR64], tmem[UR7], tmem[UR32], idesc[UR33], UP4 ;  /* 0x00ff20403e0075ea */ /* 0x0005e2000a000007 */
[----:B------:R-:W-:Y:S01]  /*34b0*/  UPLOP3.LUT UP4, UPT, UPT, UPT, UPT, 0x80, 0x8 ;  /* 0x000000000008789c */ /* 0x000fe20003f8f070 */
[----:B------:R-:W-:Y:S01]  /*34c0*/  UMOV UR59, 0x40004040 ;  /* 0x40004040003b7882 */ /* 0x000fe20000000000 */
[----:B------:R-:W-:Y:S01]  /*34d0*/  UMOV UR57, 0x40004040 ;  /* 0x4000404000397882 */ /* 0x000fe20000000000 */
[----:B------:R2:W-:Y:S01]  /*34e0*/  UTCHMMA gdesc[UR58], gdesc[UR60], tmem[UR7], tmem[UR30], idesc[UR31], UPT ;  /* 0x00ff1e3c3a0075ea */ /* 0x0005e2000b800007 */
        /* <DEDUP_REMOVED lines=14> */
[----:B------:R-:W-:Y:S01]  /*35d0*/  UMOV UR35, 0x40004040 ;  /* 0x4000404000237882 */ /* 0x000fe20000000000 */
[----:B------:R2:W-:Y:S01]  /*35e0*/  UTCHMMA gdesc[UR38], gdesc[UR40], tmem[UR7], tmem[UR20], idesc[UR21], UPT ;  /* 0x00ff1428260075ea */ /* 0x0005e2000b800007 */
[----:B------:R2:W-:Y:S01]  /*35f0*/  UTCHMMA gdesc[UR34], gdesc[UR36], tmem[UR7], tmem[UR18], idesc[UR19], UPT ;  /* 0x00ff1224220075ea */ /* 0x0005e2000b800007 */
[----:B------:R2:W-:Y:S01]  /*3600*/  UTCBAR [UR11], URZ ;  /* 0x000000ff0b0073e9 */ /* 0x0005e200080000ff */
[----:B------:R-:W-:Y:S01]  /*3610*/  UMOV UR17, UR14 ;  /* 0x0000000e00117c82 */ /* 0x000fe20008000000 */
[----:B------:R-:W-:Y:S05]  /*3620*/  BRA.U UP0, `(.L_x_57) ;  /* 0xfffffffd00007547 */ /* 0x000fea000b83ffff */
.L_x_54:
[----:B------:R-:W-:Y:S01]  /*3630*/  UIADD3 UR15, UPT, UPT, UR15, 0x1, URZ ;  /* 0x000000010f0f7890 */ /* 0x000fe2000fffe0ff */
[C---:B------:R-:W-:Y:S01]  /*3640*/  ISETP.NE.AND P0, PT, R10.reuse, 0x2, PT ;  /* 0x000000020a00780c */ /* 0x040fe20003f05270 */
[----:B--2---:R-:W-:Y:S02]  /*3650*/  UIADD3 UR7, UPT, UPT, UR6, 0xa0, URZ ;  /* 0x000000a006077890 */ /* 0x004fe4000fffe0ff */
[----:B------:R-:W-:Y:S01]  /*3660*/  UISETP.NE.AND UP0, UPT, UR15, 0x4, UPT ;  /* 0x000000040f00788c */ /* 0x000fe2000bf05270 */
[----:B-1----:R-:W-:Y:S02]  /*3670*/  SEL R0, RZ, 0x1, P0 ;  /* 0x00000001ff007807 */ /* 0x002fe40000000000 */
[----:B------:R-:W-:Y:S01]  /*3680*/  SEL R10, R10, RZ, P0 ;  /* 0x000000ff0a0a7207 */ /* 0x000fe20000000000 */
[----:B------:R-:W-:Y:S01]  /*3690*/  USEL UR6, URZ, 0x1, UP0 ;  /* 0x00000001ff067887 */ /* 0x000fe20008000000 */
[----:B------:R-:W-:Y:S01]  /*36a0*/  LOP3.LUT R9, R9, R0, RZ, 0x3c, !PT ;  /* 0x0000000009097212 */ /* 0x000fe200078e3cff */
[----:B------:R-:W-:Y:S01]  /*36b0*/  USEL UR15, UR15, URZ, UP0 ;  /* 0x000000ff0f0f7287 */ /* 0x000fe20008000000 */
[----:B------:R1:W-:Y:S03]  /*36c0*/  UTCBAR [UR7], URZ ;  /* 0x000000ff070073e9 */ /* 0x0003e600080000ff */
[----:B------:R-:W-:Y:S01]  /*36d0*/  LOP3.LUT R11, R11, UR6, RZ, 0x3c, !PT ;  /* 0x000000060b0b7c12 */ /* 0x000fe2000f8e3cff */
[----:B------:R-:W-:Y:S07]  /*36e0*/  @P1 BRA `(.L_x_58) ;  /* 0xfffffff800501947 */ /* 0x000fee000383ffff */
[----:B------:R-:W2:Y:S01]  /*36f0*/  S2UR UR4, SR_CgaCtaId ;  /* 0x00000000000479c3 */ /* 0x000ea20000008800 */
[----:B------:R-:W-:Y:S01]  /*3700*/  ELECT P0, URZ, PT ;  /* 0x0000000000ff782f */ /* 0x000fe20003800000 */
[----:B------:R-:W-:Y:S01]  /*3710*/  IMAD.MOV.U32 R0, RZ, RZ, 0x1 ;  /* 0x00000001ff007424 */ /* 0x000fe200078e00ff */
[----:B------:R-:W-:Y:S01]  /*3720*/  UIADD3 UR5, UPT, UPT, UR5, 0xc0, URZ ;  /* 0x000000c005057890 */ /* 0x000fe2000fffe0ff */
[----:B------:R-:W-:Y:S01]  /*3730*/  SHF.L.U32 R2, R11, 0x1f, RZ ;  /* 0x0000001f0b027819 */ /* 0x000fe200000006ff */
[----:B------:R-:W-:-:S03]  /*3740*/  UMOV UR6, 0x40 ;  /* 0x0000004000067882 */ /* 0x000fc60000000000 */
[----:B------:R-:W-:Y:S01]  /*3750*/  UVIRTCOUNT.DEALLOC.SMPOOL 0x80 ;  /* 0x000000800000784c */ /* 0x000fe20000000000 */
[----:B--2---:R-:W-:Y:S02]  /*3760*/  ULEA UR4, UR4, UR6, 0x18 ;  /* 0x0000000604047291 */ /* 0x004fe4000f8ec0ff */
[----:B------:R-:W-:-:S07]  /*3770*/  ULEA UR6, UR15, UR5, 0x3 ;  /* 0x000000050f067291 */ /* 0x000fce000f8e18ff */
[----:B------:R2:W-:Y:S02]  /*3780*/  @P0 STS.U8 [UR4+0x1c], R0 ;  /* 0x00001c00ff000988 */ /* 0x0005e40008000004 */
[----:B------:R-:W4:Y:S02]  /*3790*/  SYNCS.PHASECHK.TRANS64.TRYWAIT P0, [UR6], R2 ;  /* 0x00000002ff0075a7 */ /* 0x000f240008001106 */
[----:B--2-4-:R-:W-:Y:S05]  /*37a0*/  @!P0 BRA `(.L_x_59) ;  /* 0x0000005800f88947 */ /* 0x014fea0003800000 */
.L_x_148:
[----:B-1----:R-:W-:-:S04]  /*37b0*/  UIADD3 UR7, UPT, UPT, UR15, 0x1, URZ ;  /* 0x000000010f077890 */ /* 0x002fc8000fffe0ff */
[----:B------:R-:W-:-:S04]  /*37c0*/  UISETP.NE.AND UP0, UPT, UR7, 0x4, UPT ;  /* 0x000000040700788c */ /* 0x000fc8000bf05270 */
[----:B------:R-:W-:Y:S02]  /*37d0*/  USEL UR8, URZ, 0x1, UP0 ;  /* 0x00000001ff087887 */ /* 0x000fe40008000000 */
[----:B------:R-:W-:-:S04]  /*37e0*/  USEL UR7, UR7, URZ, UP0 ;  /* 0x000000ff07077287 */ /* 0x000fc80008000000 */
[----:B------:R-:W-:Y:S01]  /*37f0*/  ULEA UR6, UR7, UR5, 0x3 ;  /* 0x0000000507067291 */ /* 0x000fe2000f8e18ff */
[----:B--2---:R-:W-:-:S04]  /*3800*/  LOP3.LUT R2, R11, UR8, RZ, 0x3c, !PT ;  /* 0x000000080b027c12 */ /* 0x004fc8000f8e3cff */
[----:B------:R-:W-:-:S04]  /*3810*/  SHF.L.U32 R3, R2, 0x1f, RZ ;  /* 0x0000001f02037819 */ /* 0x000fc800000006ff */
[----:B------:R-:W1:Y:S02]  /*3820*/  SYNCS.PHASECHK.TRANS64.TRYWAIT P0, [UR6], R3 ;  /* 0x00000003ff0075a7 */ /* 0x000e640008001106 */
[----:B-1----:R-:W-:Y:S05]  /*3830*/  @!P0 BRA `(.L_x_60) ;  /* 0x0000005800ec8947 */ /* 0x002fea0003800000 */
.L_x_150:
        /* <DEDUP_REMOVED lines=9> */
.L_x_152:
[----:B------:R-:W-:-:S04]  /*38d0*/  UIADD3 UR7, UPT, UPT, UR7, 0x1, URZ ;  /* 0x0000000107077890 */ /* 0x000fc8000fffe0ff */
[----:B------:R-:W-:-:S04]  /*38e0*/  UISETP.NE.AND UP0, UPT, UR7, 0x4, UPT ;  /* 0x000000040700788c */ /* 0x000fc8000bf05270 */
[----:B------:R-:W-:Y:S02]  /*38f0*/  USEL UR6, URZ, 0x1, UP0 ;  /* 0x00000001ff067887 */ /* 0x000fe40008000000 */
[----:B------:R-:W-:-:S04]  /*3900*/  USEL UR7, UR7, URZ, UP0 ;  /* 0x000000ff07077287 */ /* 0x000fc80008000000 */
[----:B------:R-:W-:Y:S01]  /*3910*/  ULEA UR7, UR7, UR5, 0x3 ;  /* 0x0000000507077291 */ /* 0x000fe2000f8e18ff */
[----:B------:R-:W-:-:S04]  /*3920*/  LOP3.LUT R2, R2, UR6, RZ, 0x3c, !PT ;  /* 0x0000000602027c12 */ /* 0x000fc8000f8e3cff */
[----:B------:R-:W-:-:S04]  /*3930*/  SHF.L.U32 R2, R2, 0x1f, RZ ;  /* 0x0000001f02027819 */ /* 0x000fc800000006ff */
[----:B------:R-:W2:Y:S02]  /*3940*/  SYNCS.PHASECHK.TRANS64.TRYWAIT P0, [UR7], R2 ;  /* 0x00000002ff0075a7 */ /* 0x000ea40008001107 */
[----:B--2---:R-:W-:Y:S05]  /*3950*/  @!P0 BRA `(.L_x_62) ;  /* 0x0000005800d48947 */ /* 0x004fea0003800000 */
.L_x_154:
[----:B------:R-:W-:Y:S01]  /*3960*/  NOP ;  /* 0x0000000000007918 */ /* 0x000fe20000000000 */
[----:B-1----:R-:W1:Y:S01]  /*3970*/  LDS R0, [UR4+0x14] ;  /* 0x00001404ff007984 */ /* 0x002e620008000800 */
[----:B------:R-:W-:Y:S01]  /*3980*/  ULOP3.LUT UR6, UR16, 0xffff, URZ, 0xc0, !UPT ;  /* 0x0000ffff10067892 */ /* 0x000fe2000f8ec0ff */
[----:B------:R-:W-:Y:S01]  /*3990*/  UMOV UR8, 0xffff ;  /* 0x0000ffff00087882 */ /* 0x000fe20000000000 */
[----:B------:R-:W-:Y:S02]  /*39a0*/  UMOV UR5, 0x1 ;  /* 0x0000000100057882 */ /* 0x000fe40000000000 */
[----:B------:R-:W-:-:S04]  /*39b0*/  USHF.R.U32.HI UR6, URZ, 0x5, UR6 ;  /* 0x00000005ff067899 */ /* 0x000fc80008011606 */
[----:B------:R-:W-:Y:S02]  /*39c0*/  USHF.L.U32 UR8, UR8, UR6, URZ ;  /* 0x0000000608087299 */ /* 0x000fe400080006ff */
[----:B------:R-:W-:-:S04]  /*39d0*/  USHF.L.U32 UR5, UR5, UR6, URZ ;  /* 0x0000000605057299 */ /* 0x000fc800080006ff */
[----:B-1----:R-:W-:-:S04]  /*39e0*/  LOP3.LUT R0, R0, UR8, RZ, 0xc0, !PT ;  /* 0x0000000800007c12 */ /* 0x002fc8000f8ec0ff */
[----:B------:R-:W-:-:S13]  /*39f0*/  ISETP.NE.AND P0, PT, R0, UR8, PT ;  /* 0x0000000800007c0c */ /* 0x000fda000bf05270 */
[----:B------:R-:W-:Y:S05]  /*3a00*/  @P0 BRA `(.L_x_63) ;  /* 0x0000000000580947 */ /* 0x000fea0003800000 */
[----:B------:R-:W1:Y:S02]  /*3a10*/  LDS R0, [UR4+0x18] ;  /* 0x00001804ff007984 */ /* 0x000e640008000800 */
[----:B-1----:R-:W-:-:S04]  /*3a20*/  LOP3.LUT R0, R0, UR5, RZ, 0xc0, !PT ;  /* 0x0000000500007c12 */ /* 0x002fc8000f8ec0ff */
[----:B------:R-:W-:-:S13]  /*3a30*/  ISETP.NE.AND P0, PT, R0, UR5, PT ;  /* 0x0000000500007c0c */ /* 0x000fda000bf05270 */
[----:B------:R-:W-:Y:S05]  /*3a40*/  @P0 BRA `(.L_x_64) ;  /* 0x00000000003c0947 */ /* 0x000fea0003800000 */
[----:B------:R-:W1:Y:S01]  /*3a50*/  S2R R2, SR_LANEID ;  /* 0x0000000000027919 */ /* 0x000e620000000000 */
[----:B------:R-:W-:Y:S01]  /*3a60*/  ULOP3.LUT UR8, URZ, UR8, URZ, 0x33, !UPT ;  /* 0x00000008ff087292 */ /* 0x000fe2000f8e33ff */
[----:B------:R-:W-:Y:S02]  /*3a70*/  VOTEU.ANY UR7, UPT, PT ;  /* 0x0000000000077886 */ /* 0x000fe400038e0100 */
[----:B------:R-:W-:-:S03]  /*3a80*/  UFLO.U32 UR7, UR7 ;  /* 0x00000007000772bd */ /* 0x000fc600080e0000 */
[----:B------:R-:W-:-:S04]  /*3a90*/  IMAD.U32 R0, RZ, RZ, UR8 ;  /* 0x00000008ff007e24 */ /* 0x000fc8000f8e00ff */
[----:B------:R2:W4:Y:S02]  /*3aa0*/  REDUX UR6, R0 ;  /* 0x00000000000673c4 */ /* 0x0005240000000000 */
[----:B------:R1:W-:Y:S02]  /*3ab0*/  UTCATOMSWS.AND URZ, UR8 ;  /* 0x0000000800ff79e3 */ /* 0x0003e40008000000 */
[----:B-1----:R-:W-:Y:S02]  /*3ac0*/  ISETP.EQ.U32.AND P0, PT, R2, UR7, PT ;  /* 0x0000000702007c0c */ /* 0x002fe4000bf02070 */
[----:B--2---:R-:W-:Y:S02]  /*3ad0*/  LOP3.LUT R0, RZ, UR5, RZ, 0x33, !PT ;  /* 0x00000005ff007c12 */ /* 0x004fe4000f8e33ff */
[----:B----4-:R-:W-:Y:S02]  /*3ae0*/  MOV R2, UR6 ;  /* 0x0000000600027c02 */ /* 0x010fe40008000f00 */
[----:B------:R-:W1:Y:S07]  /*3af0*/  REDUX UR5, R0 ;  /* 0x00000000000573c4 */ /* 0x000e6e0000000000 */
[----:B------:R2:W-:Y:S01]  /*3b00*/  @P0 ATOMS.AND RZ, [UR4+0x14], R2 ;  /* 0x00001402ffff098c */ /* 0x0005e2000a800004 */
[----:B-1----:R-:W-:-:S05]  /*3b10*/  IMAD.U32 R0, RZ, RZ, UR5 ;  /* 0x00000005ff007e24 */ /* 0x002fca000f8e00ff */
[----:B------:R2:W-:Y:S01]  /*3b20*/  @P0 ATOMS.AND RZ, [UR4+0x18], R0 ;  /* 0x00001800ffff098c */ /* 0x0005e2000a800004 */
[----:B------:R-:W-:Y:S05]  /*3b30*/  BRA `(.L_x_65) ;  /* 0x0000000000147947 */ /* 0x000fea0003800000 */
.L_x_64:
[----:B------:R-:W-:Y:S02]  /*3b40*/  MOV R2, 0x3b60 ;  /* 0x00003b6000027802 */ /* 0x000fe40000000f00 */
[----:B---3-5:R-:W-:Y:S05]  /*3b50*/  CALL.REL.NOINC `($__internal_0_$__cuda_sm10x_tcgen05_guardrail_trap_col_being_dealloced_not_returned_by_alloc) ;  /* 0x0000005c00bc7944 */ /* 0x028fea0003c00000 */
[----:B------:R-:W-:Y:S05]  /*3b60*/  BRA `(.L_x_65) ;  /* 0x0000000000087947 */ /* 0x000fea0003800000 */
.L_x_63:
[----:B------:R-:W-:Y:S02]  /*3b70*/  MOV R2, 0x3b90 ;  /* 0x00003b9000027802 */ /* 0x000fe40000000f00 */
[----:B---3-5:R-:W-:Y:S05]  /*3b80*/  CALL.REL.NOINC `($__internal_2_$__cuda_sm10x_tcgen05_guardrail_trap_unallocated_columns_being_dealloced) ;  /* 0x0000005c00c87944 */ /* 0x028fea0003c00000 */
.L_x_65:
[----:B------:R-:W-:Y:S01]  /*3b90*/  NOP ;  /* 0x0000000000007918 */ /* 0x000fe20000000000 */
[----:B------:R-:W-:Y:S05]  /*3ba0*/  EXIT ;  /* 0x000000000000794d */ /* 0x000fea0003800000 */
.L_x_47:
[----:B------:R-:W-:-:S09]  /*3bb0*/  UISETP.NE.OR UP2, UPT, UR8, 0x3, !UP2 ;  /* 0x000000030800788c */ /* 0x000fd2000d745670 */
[----:B------:R-:W-:Y:S05]  /*3bc0*/  BRA.U UP2, `(.L_x_66) ;  /* 0x0000001102087547 */ /* 0x000fea000b800000 */
[----:B------:R-:W1:Y:S01]  /*3bd0*/  LDC R0, c[0x0][0xb30] ;  /* 0x0002cc00ff007b82 */ /* 0x000e620000000800 */
[----:B------:R-:W2:Y:S01]  /*3be0*/  LDCU.64 UR8, c[0x0][0x888] ;  /* 0x00011100ff0877ac */ /* 0x000ea20008000a00 */
[----:B------:R-:W-:Y:S02]  /*3bf0*/  HFMA2 R27, -RZ, RZ, 0, 0 ;  /* 0x00000000ff1b7431 */ /* 0x000fe400000001ff */
[----:B------:R-:W-:Y:S01]  /*3c00*/  IMAD.MOV.U32 R29, RZ, RZ, 0x1 ;  /* 0x00000001ff1d7424 */ /* 0x000fe200078e00ff */
[----:B------:R-:W-:Y:S01]  /*3c10*/  MOV R25, 0x2000 ;  /* 0x0000200000197802 */ /* 0x000fe20000000f00 */
[----:B------:R-:W4:Y:S01]  /*3c20*/  LDCU.64 UR4, c[0x0][0x890] ;  /* 0x00011200ff0477ac */ /* 0x000f220008000a00 */
[----:B------:R-:W-:Y:S01]  /*3c30*/  IMAD.MOV.U32 R28, RZ, RZ, RZ ;  /* 0x000000ffff1c7224 */ /* 0x000fe200078e00ff */
[----:B------:R-:W3:Y:S01]  /*3c40*/  LDC R24, c[0x0][0x370] ;  /* 0x0000dc00ff187b82 */ /* 0x000ee20000000800 */
[----:B------:R-:W-:Y:S01]  /*3c50*/  UMOV UR7, 0x400 ;  /* 0x0000040000077882 */ /* 0x000fe20000000000 */
[----:B------:R-:W-:-:S02]  /*3c60*/  UPLOP3.LUT UP1, UPT, UPT, UPT, UPT, 0x40, 0x4 ;  /* 0x000000000004789c */ /* 0x000fc40003f2e870 */
[----:B------:R-:W-:-:S04]  /*3c70*/  ULEA UR7, UR37, UR7, 0x18 ;  /* 0x0000000725077291 */ /* 0x000fc8000f8ec0ff */
[----:B------:R-:W3:Y:S01]  /*3c80*/  LDC R3, c[0x0][0xb0c] ;  /* 0x0002c300ff037b82 */ /* 0x000ee20000000800 */
[----:B------:R-:W-:Y:S02]  /*3c90*/  UIADD3 UR13, UPT, UPT, UR7, 0x48, URZ ;  /* 0x00000048070d7890 */ /* 0x000fe4000fffe0ff */
[----:B--2---:R-:W-:Y:S02]  /*3ca0*/  UISETP.NE.U32.AND UP2, UPT, UR8, URZ, UPT ;  /* 0x000000ff0800728c */ /* 0x004fe4000bf45070 */
[----:B------:R-:W-:Y:S02]  /*3cb0*/  UIADD3 UR33, UPT, UPT, UR7, 0x30, URZ ;  /* 0x0000003007217890 */ /* 0x000fe4000fffe0ff */
[----:B----4-:R-:W-:Y:S01]  /*3cc0*/  UISETP.NE.U32.AND UP3, UPT, UR4, URZ, UPT ;  /* 0x000000ff0400728c */ /* 0x010fe2000bf65070 */
[----:B------:R-:W2:Y:S01]  /*3cd0*/  LDC R18, c[0x0][0xb20] ;  /* 0x0002c800ff127b82 */ /* 0x000ea20000000800 */
[----:B-1----:R-:W-:Y:S01]  /*3ce0*/  ISETP.NE.AND P1, PT, R0, 0x1, PT ;  /* 0x000000010000780c */ /* 0x002fe20003f25270 */
[----:B------:R-:W-:-:S02]  /*3cf0*/  UISETP.NE.AND.EX UP2, UPT, UR9, URZ, UPT, UP2 ;  /* 0x000000ff0900728c */ /* 0x000fc4000bf45320 */
[----:B------:R-:W-:Y:S02]  /*3d00*/  UIADD3 UR25, UPT, UPT, UR7, 0x38, URZ ;  /* 0x0000003807197890 */ /* 0x000fe4000fffe0ff */
[----:B------:R-:W-:Y:S02]  /*3d10*/  UIADD3 UR17, UPT, UPT, UR7, 0x40, URZ ;  /* 0x0000004007117890 */ /* 0x000fe4000fffe0ff */
[----:B------:R-:W1:Y:S01]  /*3d20*/  LDC.64 R30, c[0x0][0x348] ;  /* 0x0000d200ff1e7b82 */ /* 0x000e620000000a00 */
[----:B------:R-:W-:Y:S02]  /*3d30*/  UPRMT UR13, UR37, 0x654, UR13 ;  /* 0x00000654250d7896 */ /* 0x000fe4000800000d */
[----:B------:R-:W-:-:S05]  /*3d40*/  UISETP.NE.AND.EX UP3, UPT, UR5, URZ, UPT, UP3 ;  /* 0x000000ff0500728c */ /* 0x000fca000bf65330 */
[----:B------:R-:W4:Y:S08]  /*3d50*/  LDC.64 R16, c[0x0][0xb10] ;  /* 0x0002c400ff107b82 */ /* 0x000f300000000a00 */
[----:B------:R-:W1:Y:S08]  /*3d60*/  LDC.64 R6, c[0x0][0xb18] ;  /* 0x0002c600ff067b82 */ /* 0x000e700000000a00 */
[----:B------:R-:W1:Y:S08]  /*3d70*/  LDC.64 R4, c[0x0][0xb28] ;  /* 0x0002ca00ff047b82 */ /* 0x000e700000000a00 */
[----:B--23--:R-:W1:Y:S02]  /*3d80*/  LDC R19, c[0x0][0x374] ;  /* 0x0000dd00ff137b82 */ /* 0x00ce640000000800 */
.L_x_77:
[C---:B------:R-:W-:Y:S02]  /*3d90*/  LEA R0, R28.reuse, UR7, 0x3 ;  /* 0x000000071c007c11 */ /* 0x040fe4000f8e18ff */
[----:B------:R-:W-:Y:S02]  /*3da0*/  SHF.L.U32 R2, R27, 0x1f, RZ ;  /* 0x0000001f1b027819 */ /* 0x000fe400000006ff */
[----:B------:R-:W-:Y:S02]  /*3db0*/  LEA R20, R28, UR7, 0x4 ;  /* 0x000000071c147c11 */ /* 0x000fe4000f8e20ff */
[----:B--2---:R-:W2:Y:S02]  /*3dc0*/  SYNCS.PHASECHK.TRANS64.TRYWAIT P0, [R0+URZ+0x80], R2 ;  /* 0x00008002000075a7 */ /* 0x004ea400080011ff */
[----:B--2---:R-:W-:Y:S05]  /*3dd0*/  @!P0 BRA `(.L_x_67) ;  /* 0x0000005400cc8947 */ /* 0x004fea0003800000 */
.L_x_155:
[----:B------:R-:W-:Y:S01]  /*3de0*/  ISETP.GE.AND P0, PT, R40, 0x1, PT ;  /* 0x000000012800780c */ /* 0x000fe20003f06270 */
[----:B------:R-:W3:Y:S01]  /*3df0*/  LDS.128 R20, [R20+0x110] ;  /* 0x0001100014147984 */ /* 0x000ee20000000c00 */
[----:B--2---:R-:W-:Y:S01]  /*3e00*/  VIADD R0, R0, 0x90 ;  /* 0x0000009000007836 */ /* 0x004fe20000000000 */
[----:B------:R-:W-:Y:S01]  /*3e10*/  @!PT LDS RZ, [RZ] ;  /* 0x00000000fffff984 */ /* 0x000fe20000000800 */
[----:B------:R-:W-:Y:S01]  /*3e20*/  @!PT LDS RZ, [RZ] ;  /* 0x00000000fffff984 */ /* 0x000fe20000000800 */
[----:B------:R-:W-:Y:S01]  /*3e30*/  @!PT LDS RZ, [RZ] ;  /* 0x00000000fffff984 */ /* 0x000fe20000000800 */
[----:B------:R-:W-:Y:S01]  /*3e40*/  @!PT LDS RZ, [RZ] ;  /* 0x00000000fffff984 */ /* 0x000fe20000000800 */
[----:B------:R2:W-:Y:S06]  /*3e50*/  MEMBAR.ALL.CTA ;  /* 0x0000000000007992 */ /* 0x0005ec0000008000 */
[----:B--2---:R-:W2:Y:S01]  /*3e60*/  FENCE.VIEW.ASYNC.S ;  /* 0x00000000000073c6 */ /* 0x004ea20000000000 */
[----:B------:R-:W-:Y:S04]  /*3e70*/  PRMT R0, RZ, 0x654, R0 ;  /* 0x00000654ff007816 */ /* 0x000fe80000000000 */
[----:B--2---:R2:W-:Y:S01]  /*3e80*/  SYNCS.ARRIVE.TRANS64.RED.A1T0 RZ, [R0+URZ], RZ ;  /* 0x000000ff00ff79a7 */ /* 0x0045e200081004ff */
[----:B---3--:R-:W-:Y:S11]  /*3e90*/  LOP3.LUT P3, RZ, R22, 0x1, RZ, 0xc0, !PT ;  /* 0x0000000116ff7812 */ /* 0x008ff6000786c0ff */
[----:B------:R-:W-:Y:S02]  /*3ea0*/  @!UPT UIADD3 URZ, UPT, UPT, URZ, URZ, URZ ;  /* 0x000000fffffff290 */ /* 0x000fe4000fffe0ff */
[----:B------:R-:W-:Y:S02]  /*3eb0*/  @P3 MOV R11, R20 ;  /* 0x00000014000b3202 */ /* 0x000fe40000000f00 */
[----:B------:R-:W-:Y:S01]  /*3ec0*/  @P3 LOP3.LUT R10, R21, 0xffff, RZ, 0xc0, !PT ;  /* 0x0000ffff150a3812 */ /* 0x000fe200078ec0ff */
[----:B--2---:R-:W-:Y:S06]  /*3ed0*/  @!P0 BRA `(.L_x_68) ;  /* 0x0000000000a48947 */ /* 0x004fec0003800000 */
[-C--:B-1----:R-:W-:Y:S01]  /*3ee0*/  IMAD.HI.U32 R0, R19, R7.reuse, RZ ;  /* 0x0000000713007227 */ /* 0x082fe200078e00ff */
[----:B------:R-:W-:Y:S02]  /*3ef0*/  ISETP.NE.AND P0, PT, R6, 0x1, PT ;  /* 0x000000010600780c */ /* 0x000fe40003f05270 */
[----:B------:R-:W-:Y:S01]  /*3f00*/  ISETP.NE.AND P2, PT, R40, 0x1, PT ;  /* 0x000000012800780c */ /* 0x000fe20003f45270 */
[----:B----4-:R-:W-:Y:S01]  /*3f10*/  IMAD.HI.U32 R9, R24, R16, RZ ;  /* 0x0000001018097227 */ /* 0x010fe200078e00ff */
[----:B------:R-:W-:Y:S02]  /*3f20*/  SHF.R.U32.HI R0, RZ, R18, R0 ;  /* 0x00000012ff007219 */ /* 0x000fe40000011600 */
[----:B------:R-:W-:Y:S01]  /*3f30*/  ISETP.NE.AND P4, PT, R3, 0x1, PT ;  /* 0x000000010300780c */ /* 0x000fe20003f85270 */
[----:B------:R-:W-:Y:S01]  /*3f40*/  IMAD.HI.U32 R13, R10, R7, RZ ;  /* 0x000000070a0d7227 */ /* 0x000fe200078e00ff */
[----:B------:R-:W-:Y:S02]  /*3f50*/  SHF.R.U32.HI R9, RZ, R17, R9 ;  /* 0x00000011ff097219 */ /* 0x000fe40000011609 */
[----:B------:R-:W-:Y:S01]  /*3f60*/  SEL R0, R19, R0, !P0 ;  /* 0x0000000013007207 */ /* 0x000fe20004000000 */
[----:B------:R-:W-:Y:S01]  /*3f70*/  IMAD.HI.U32 R12, R11, R16, RZ ;  /* 0x000000100b0c7227 */ /* 0x000fe200078e00ff */
[----:B------:R-:W-:Y:S03]  /*3f80*/  SEL R9, R24, R9, !P4 ;  /* 0x0000000918097207 */ /* 0x000fe60006000000 */
[-C--:B------:R-:W-:Y:S01]  /*3f90*/  IMAD.HI.U32 R8, R0, R4.reuse, RZ ;  /* 0x0000000400087227 */ /* 0x080fe200078e00ff */
[----:B------:R-:W-:Y:S03]  /*3fa0*/  SHF.R.U32.HI R12, RZ, R17, R12 ;  /* 0x00000011ff0c7219 */ /* 0x000fe6000001160c */
[----:B------:R-:W-:Y:S01]  /*3fb0*/  IMAD.HI.U32 R2, R9, R4, RZ ;  /* 0x0000000409027227 */ /* 0x000fe200078e00ff */
[-C--:B------:R-:W-:Y:S02]  /*3fc0*/  @P2 SHF.R.U32.HI R0, RZ, R5.reuse, R8 ;  /* 0x00000005ff002219 */ /* 0x080fe40000011608 */
[----:B------:R-:W-:Y:S02]  /*3fd0*/  SHF.R.U32.HI R8, RZ, R18, R13 ;  /* 0x00000012ff087219 */ /* 0x000fe4000001160d */
[----:B------:R-:W-:Y:S01]  /*3fe0*/  @P2 SHF.R.U32.HI R9, RZ, R5, R2 ;  /* 0x00000005ff092219 */ /* 0x000fe20000011602 */
[----:B------:R-:W-:Y:S01]  /*3ff0*/  IMAD R0, R40, R0, RZ ;  /* 0x0000000028007224 */ /* 0x000fe200078e02ff */
[----:B------:R-:W-:Y:S02]  /*4000*/  SEL R8, R10, R8, !P0 ;  /* 0x000000080a087207 */ /* 0x000fe40004000000 */
[----:B------:R-:W-:Y:S01]  /*4010*/  SEL R2, R11, R12, !P4 ;  /* 0x0000000c0b027207 */ /* 0x000fe20006000000 */
[----:B------:R-:W-:Y:S01]  /*4020*/  IMAD R12, R40, R9, RZ ;  /* 0x00000009280c7224 */ /* 0x000fe200078e02ff */
[C---:B------:R-:W-:Y:S01]  /*4030*/  ISETP.GE.AND P0, PT, R8.reuse, R0, PT ;  /* 0x000000000800720c */ /* 0x040fe20003f06270 */
[----:B------:R-:W-:Y:S03]  /*4040*/  IMAD.HI.U32 R0, R8, R4, RZ ;  /* 0x0000000408007227 */ /* 0x000fe600078e00ff */
[----:B------:R-:W-:Y:S02]  /*4050*/  ISETP.GE.OR P0, PT, R2, R12, P0 ;  /* 0x0000000c0200720c */ /* 0x000fe40000706670 */
[-C--:B------:R-:W-:Y:S04]  /*4060*/  SHF.R.U32.HI R0, RZ, R5.reuse, R0 ;  /* 0x00000005ff007219 */ /* 0x080fe80000011600 */
[----:B------:R-:W-:Y:S05]  /*4070*/  SEL R13, R8, R0, !P2 ;  /* 0x00000000080d7207 */ /* 0x000fea0005000000 */
[----:B------:R-:W-:Y:S02]  /*4080*/  IMAD.MOV R12, RZ, RZ, -R13 ;  /* 0x000000ffff0c7224 */ /* 0x000fe400078e0a0d */
[----:B------:R-:W-:Y:S04]  /*4090*/  @!P0 IMAD.HI.U32 R0, R2, R4, RZ ;  /* 0x0000000402008227 */ /* 0x000fe800078e00ff */
[----:B------:R-:W-:Y:S01]  /*40a0*/  IMAD R12, R40, R12, R8 ;  /* 0x0000000c280c7224 */ /* 0x000fe200078e0208 */
[----:B------:R-:W-:Y:S04]  /*40b0*/  @!P0 SHF.R.U32.HI R0, RZ, R5, R0 ;  /* 0x00000005ff008219 */ /* 0x000fe80000011600 */
[----:B------:R-:W-:Y:S04]  /*40c0*/  @!P0 SEL R0, R2, R0, !P2 ;  /* 0x0000000002008207 */ /* 0x000fe80005000000 */
[----:B------:R-:W-:Y:S01]  /*40d0*/  @!P0 IADD3 R13, PT, PT, R13, -R0, RZ ;  /* 0x800000000d0d8210 */ /* 0x000fe20007ffe0ff */
[----:B------:R-:W-:Y:S01]  /*40e0*/  @!P0 IMAD R0, R9, R12, R0 ;  /* 0x0000000c09008224 */ /* 0x000fe200078e0200 */
[----:B------:R-:W-:Y:S01]  /*40f0*/  IADD3 R9, PT, PT, -R8, RZ, RZ ;  /* 0x000000ff08097210 */ /* 0x000fe20007ffe1ff */
[--C-:B------:R-:W-:Y:S02]  /*4100*/  IMAD.MOV R12, RZ, RZ, -R2.reuse ;  /* 0x000000ffff0c7224 */ /* 0x100fe400078e0a02 */
[----:B------:R-:W-:Y:S02]  /*4110*/  @!P0 IMAD R8, R13, R40, R2 ;  /* 0x000000280d088224 */ /* 0x000fe400078e0202 */
[----:B------:R-:W-:Y:S02]  /*4120*/  @!P0 IMAD.MOV.U32 R2, RZ, RZ, R0 ;  /* 0x000000ffff028224 */ /* 0x000fe400078e0000 */
[----:B------:R-:W-:Y:S02]  /*4130*/  IMAD R11, R3, R12, R11 ;  /* 0x0000000c030b7224 */ /* 0x000fe400078e020b */
[----:B------:R-:W-:Y:S02]  /*4140*/  IMAD R10, R6, R9, R10 ;  /* 0x00000009060a7224 */ /* 0x000fe400078e020a */
[----:B------:R-:W-:Y:S02]  /*4150*/  IMAD R11, R2, R3, R11 ;  /* 0x00000003020b7224 */ /* 0x000fe400078e020b */
[----:B------:R-:W-:Y:S02]  /*4160*/  IMAD R10, R8, R6, R10 ;  /* 0x00000006080a7224 */ /* 0x000fe400078e020a */
.L_x_68:
[----:B------:R-:W-:Y:S05]  /*4170*/  BRA.U UP1, `(.L_x_69) ;  /* 0x0000000101107547 */ /* 0x000fea000b800000 */
[----:B------:R-:W-:Y:S04]  /*4180*/  MOV R2, UR6 ;  /* 0x0000000600027c02 */ /* 0x000fe80008000f00 */
[----:B------:R-:W-:Y:S04]  /*4190*/  SHF.L.U32 R2, R2, 0x1f, RZ ;  /* 0x0000001f02027819 */ /* 0x000fe800000006ff */
[----:B------:R-:W2:Y:S02]  /*41a0*/  SYNCS.PHASECHK.TRANS64.TRYWAIT P0, [UR7+0x78], R2 ;  /* 0x00007802ff0075a7 */ /* 0x000ea40008001107 */
[----:B--2---:R-:W-:Y:S05]  /*41b0*/  @!P0 BRA `(.L_x_70) ;  /* 0x0000005000e88947 */ /* 0x004fea0003800000 */
.L_x_69:
[----:B------:R-:W-:Y:S02]  /*41c0*/  R2UR UR35, R15 ;  /* 0x000000000f2372ca */ /* 0x000fe400000e0000 */
[----:B------:R-:W-:Y:S02]  /*41d0*/  R2UR UR34, R14 ;  /* 0x000000000e2272ca */ /* 0x000fe400000e0000 */
[----:B------:R-:W-:Y:S02]  /*41e0*/  ISETP.NE.U32.AND P2, PT, RZ, UR4, PT ;  /* 0x00000004ff007c0c */ /* 0x000fe4000bf45070 */
[----:B------:R-:W-:Y:S02]  /*41f0*/  SHF.L.U32 R14, R29, 0x1f, RZ ;  /* 0x0000001f1d0e7819 */ /* 0x000fe400000006ff */
[----:B------:R-:W-:Y:S05]  /*4200*/  ISETP.NE.AND.EX P2, PT, RZ, UR5, PT, P2 ;  /* 0x00000005ff007c0c */ /* 0x000fea000bf45320 */
[----:B------:R-:W-:Y:S02]  /*4210*/  USHF.L.U32 UR35, UR35, 0x7, URZ ;  /* 0x0000000723237899 */ /* 0x000fe400080006ff */
[----:B------:R-:W-:Y:S01]  /*4220*/  USHF.L.U32 UR34, UR34, 0x7, URZ ;  /* 0x0000000722227899 */ /* 0x000fe200080006ff */
[----:B------:R-:W-:Y:S11]  /*4230*/  BRA.U !UP3, `(.L_x_71) ;  /* 0x000000010b347547 */ /* 0x000ff6000b800000 */
[----:B------:R-:W-:Y:S01]  /*4240*/  UPLOP3.LUT UP0, UPT, UPT, UPT, UP2, 0x80, 0x8 ;  /* 0x000000000008789c */ /* 0x000fe20003f0f020 */
[----:B--2---:R-:W-:Y:S02]  /*4250*/  HFMA2 R0, -RZ, RZ, 0, 5.9604644775390625e-08 ;  /* 0x00000001ff007431 */ /* 0x004fe400000001ff */
[----:B------:R-:W-:Y:S03]  /*4260*/  IMAD.MOV.U32 R88, RZ, RZ, 0x1 ;  /* 0x00000001ff587424 */ /* 0x000fe600078e00ff */
[----:B------:R-:W-:Y:S05]  /*4270*/  PLOP3.LUT P0, PT, PT, PT, UP0, 0x80, 0x8 ;  /* 0x000000000008781c */ /* 0x000fea0003f0f008 */
[----:B------:R-:W2:Y:S01]  /*4280*/  @UP0 LDCU.64 UR10, c[0x0][0x888] ;  /* 0x00011100ff0a07ac */ /* 0x000ea20008000a00 */
[----:B------:R-:W-:Y:S07]  /*4290*/  @UP0 UIMAD UR8, UR36, UR4, URZ ;  /* 0x00000004240802a4 */ /* 0x000fee000f8e02ff */
[----:B------:R-:W-:Y:S01]  /*42a0*/  @!P0 PRMT R88, R0, 0x7610, R88 ;  /* 0x0000761000588816 */ /* 0x000fe20000000058 */
[----:B--2---:R-:W-:Y:S03]  /*42b0*/  @UP0 UIMAD.WIDE UR10, UR8, 0x4, UR10 ;  /* 0x00000004080a08a5 */ /* 0x004fe6000f8e020a */
[----:B------:R-:W2:Y:S03]  /*42c0*/  @!UP0 LDCU UR8, c[0x0][0x880] ;  /* 0x00011000ff0887ac */ /* 0x000ea60008000800 */
[----:B------:R-:W-:Y:S01]  /*42d0*/  IMAD.U32 R8, RZ, RZ, UR10 ;  /* 0x0000000aff087e24 */ /* 0x000fe2000f8e00ff */
[----:B------:R-:W-:Y:S05]  /*42e0*/  MOV R9, UR11 ;  /* 0x0000000b00097c02 */ /* 0x000fea0008000f00 */
[----:B-----5:R3:W5:Y:S02]  /*42f0*/  @P0 LDG.E R49, desc[UR46][R8.64] ;  /* 0x0000002e08310981 */ /* 0x020764000c1e1900 */
[----:B--23--:R-:W-:Y:S07]  /*4300*/  @!P0 IMAD.U32 R49, RZ, RZ, UR8 ;  /* 0x00000008ff318e24 */ /* 0x00cfee000f8e00ff */
.L_x_71:
[----:B-----5:R-:W-:Y:S01]  /*4310*/  @!P2 FSETP.EQ.AND P0, PT, R49, RZ, PT ;  /* 0x000000ff3100a20b */ /* 0x020fe20003f02000 */
[----:B------:R-:W-:Y:S01]  /*4320*/  @!UPT UIADD3 URZ, UPT, UPT, URZ, URZ, URZ ;  /* 0x000000fffffff290 */ /* 0x000fe2000fffe0ff */
[----:B------:R-:W-:Y:S11]  /*4330*/  @!P2 BRA `(.L_x_72) ;  /* 0x000000000014a947 */ /* 0x000ff60003800000 */
[----:B------:R-:W-:Y:S02]  /*4340*/  LOP3.LUT P2, RZ, R88, 0xff, RZ, 0xc0, !PT ;  /* 0x000000ff58ff7812 */ /* 0x000fe4000784c0ff */
[----:B------:R-:W-:Y:S04]  /*4350*/  PLOP3.LUT P0, PT, PT, PT, UP0, 0x80, 0x8 ;  /* 0x000000000008781c */ /* 0x000fe80003f0f008 */
[----:B------:R-:W-:Y:S07]  /*4360*/  PLOP3.LUT P0, PT, P0, PT, PT, 0x8, 0x80 ;  /* 0x000000000080781c */ /* 0x000fee000070e170 */
[----:B------:R-:W-:Y:S11]  /*4370*/  @P2 FSETP.EQ.AND P0, PT, R49, RZ, PT ;  /* 0x000000ff3100220b */ /* 0x000ff60003f02000 */
[----:B------:R-:W-:Y:S02]  /*4380*/  @!UPT UIADD3 URZ, UPT, UPT, URZ, URZ, URZ ;  /* 0x000000fffffff290 */ /* 0x000fe4000fffe0ff */
.L_x_72:
[----:B------:R-:W3:Y:S01]  /*4390*/  SYNCS.PHASECHK.TRANS64.TRYWAIT P2, [UR7+0x50], R14 ;  /* 0x0000500eff0075a7 */ /* 0x000ee20008041107 */
[----:B------:R-:W-:Y:S04]  /*43a0*/  ELECT P4, URZ, PT ;  /* 0x0000000000ff782f */ /* 0x000fe80003880000 */
[----:B------:R-:W-:Y:S11]  /*43b0*/  PLOP3.LUT P4, PT, P0, P4, PT, 0xf2, 0x2f ;  /* 0x00000000002f781c */ /* 0x000ff60000789e72 */
[----:B------:R-:W-:Y:S02]  /*43c0*/  @!UPT UIADD3 URZ, UPT, UPT, URZ, URZ, URZ ;  /* 0x000000fffffff290 */ /* 0x000fe4000fffe0ff */
[----:B-1----:R-:W-:Y:S05]  /*43d0*/  @!P4 IADD3 R8, P0, PT, R30, 0x580, RZ ;  /* 0x000005801e08c810 */ /* 0x002fea0007f1e0ff */
[----:B--2---:R-:W-:Y:S01]  /*43e0*/  @!P4 IMAD.X R2, RZ, RZ, R31, P0 ;  /* 0x000000ffff02c224 */ /* 0x004fe200000e061f */
[----:B---3--:R-:W-:Y:S07]  /*43f0*/  @!P2 BRA `(.L_x_73) ;  /* 0x000000500070a947 */ /* 0x008fee0003800000 */
.L_x_158:
[----:B------:R-:W-:Y:S01]  /*4400*/  @!P4 R2UR UR8, R2 ;  /* 0x000000000208c2ca */ /* 0x000fe200000e0000 */
[----:B------:R-:W-:Y:S01]  /*4410*/  VOTEU.ALL UP1, P4 ;  /* 0x0000000000ff7886 */ /* 0x000fe20002020000 */
[----:B------:R-:W-:Y:S01]  /*4420*/  @!P4 R2UR UR9, R8 ;  /* 0x000000000809c2ca */ /* 0x000fe200000e0000 */
[----:B-1----:R-:W-:Y:S01]  /*4430*/  @!P4 IMAD.MOV.U32 R0, RZ, RZ, 0x2000 ;  /* 0x00002000ff00c424 */ /* 0x002fe200078e00ff */
[----:B------:R-:W-:Y:S01]  /*4440*/  UMOV UR10, 0x0 ;  /* 0x00000000000a7882 */ /* 0x000fe20000000000 */
[----:B------:R-:W-:Y:S01]  /*4450*/  UMOV UR11, 0x10000000 ;  /* 0x10000000000b7882 */ /* 0x000fe20000000000 */
[----:B------:R-:W-:Y:S01]  /*4460*/  @!UP1 UIADD3 UR32, UPT, UPT, UR7, 0x200, URZ ;  /* 0x0000020007209890 */ /* 0x000fe2000fffe0ff */
[----:B------:R-:W-:Y:S06]  /*4470*/  VOTEU.ALL UP1, P4 ;  /* 0x0000000000ff7886 */ /* 0x000fec0002020000 */
[----:B------:R-:W-:Y:S01]  /*4480*/  IMAD.U32 R9, RZ, RZ, UR8 ;  /* 0x00000008ff097e24 */ /* 0x000fe2000f8e00ff */
[----:B------:R-:W-:Y:S01]  /*4490*/  UPRMT UR8, UR37, 0x654, UR33 ;  /* 0x0000065425087896 */ /* 0x000fe20008000021 */
[----:B------:R-:W-:Y:S03]  /*44a0*/  IMAD.U32 R8, RZ, RZ, UR9 ;  /* 0x00000009ff087e24 */ /* 0x000fe6000f8e00ff */
[----:B------:R-:W-:Y:S02]  /*44b0*/  @!P4 R2UR UR15, R9 ;  /* 0x00000000090fc2ca */ /* 0x000fe400000e0000 */
[----:B------:R-:W-:Y:S02]  /*44c0*/  @!P4 R2UR UR14, R8 ;  /* 0x00000000080ec2ca */ /* 0x000fe400000e0000 */
[----:B------:R-:W-:Y:S05]  /*44d0*/  @!P4 IADD3 R8, P0, PT, R30, 0x580, RZ ;  /* 0x000005801e08c810 */ /* 0x000fea0007f1e0ff */
[----:B------:R-:W-:Y:S06]  /*44e0*/  @!P4 IMAD.X R2, RZ, RZ, R31, P0 ;  /* 0x000000ffff02c224 */ /* 0x000fec00000e061f */
[----:B------:R1:W-:Y:S01]  /*44f0*/  @!UP1 UTMALDG.3D [UR32], [UR14], desc[UR10] ;  /* 0x00000a200e0095b4 */ /* 0x0003e20008011000 */
[----:B------:R1:W-:Y:S01]  /*4500*/  @!P4 SYNCS.ARRIVE.TRANS64.RED.A0TR RZ, [UR7+0x30], R0 ;  /* 0x00003000ffffc9a7 */ /* 0x0003e20008300407 */
[----:B------:R-:W-:Y:S01]  /*4510*/  SYNCS.ARRIVE.TRANS64.RED.A1T0 RZ, [UR8], RZ ;  /* 0x000000ffffff79a7 */ /* 0x000fe20008100408 */
[----:B------:R-:W2:Y:S02]  /*4520*/  SYNCS.PHASECHK.TRANS64.TRYWAIT P2, [UR7+0x58], R14 ;  /* 0x0000580eff0075a7 */ /* 0x000ea40008041107 */
[----:B-12---:R-:W-:Y:S05]  /*4530*/  @!P2 BRA `(.L_x_74) ;  /* 0x000000500038a947 */ /* 0x006fea0003800000 */
.L_x_160:
[----:B------:R-:W-:Y:S01]  /*4540*/  @!P4 R2UR UR8, R2 ;  /* 0x000000000208c2ca */ /* 0x000fe200000e0000 */
[----:B------:R-:W-:Y:S01]  /*4550*/  VOTEU.ALL UP1, P4 ;  /* 0x0000000000ff7886 */ /* 0x000fe20002020000 */
[----:B------:R-:W-:Y:S01]  /*4560*/  @!P4 R2UR UR9, R8 ;  /* 0x000000000809c2ca */ /* 0x000fe200000e0000 */
[----:B-1----:R-:W-:Y:S01]  /*4570*/  @!P4 IMAD.MOV.U32 R0, RZ, RZ, 0x2000 ;  /* 0x00002000ff00c424 */ /* 0x002fe200078e00ff */
[----:B------:R-:W-:Y:S01]  /*4580*/  UMOV UR10, 0x0 ;  /* 0x00000000000a7882 */ /* 0x000fe20000000000 */
[----:B------:R-:W-:Y:S01]  /*4590*/  UMOV UR11, 0x10000000 ;  /* 0x10000000000b7882 */ /* 0x000fe20000000000 */
[----:B------:R-:W-:Y:S02]  /*45a0*/  @!UP1 UIADD3 UR26, UPT, UPT, UR34, 0x20, URZ ;  /* 0x00000020221a9890 */ /* 0x000fe4000fffe0ff */
[----:B------:R-:W-:Y:S01]  /*45b0*/  @!UP1 UIADD3 UR24, UPT, UPT, UR7, 0x2200, URZ ;  /* 0x0000220007189890 */ /* 0x000fe2000fffe0ff */
[----:B------:R-:W-:Y:S01]  /*45c0*/  VOTEU.ALL UP1, P4 ;  /* 0x0000000000ff7886 */ /* 0x000fe20002020000 */
[----:B------:R-:W-:Y:S01]  /*45d0*/  UMOV UR27, UR35 ;  /* 0x00000023001b7c82 */ /* 0x000fe20008000000 */
[----:B------:R-:W-:Y:S02]  /*45e0*/  UMOV UR28, UR36 ;  /* 0x00000024001c7c82 */ /* 0x000fe40008000000 */
        /* <DEDUP_REMOVED lines=12> */
.L_x_162:
[----:B------:R-:W2:Y:S01]  /*46b0*/  LDC.64 R12, c[0x0][0xb18] ;  /* 0x0002c600ff0c7b82 */ /* 0x000ea20000000a00 */
[----:B------:R-:W-:Y:S01]  /*46c0*/  @!P4 R2UR UR8, R2 ;  /* 0x000000000208c2ca */ /* 0x000fe200000e0000 */
[----:B------:R-:W-:Y:S01]  /*46d0*/  VOTEU.ALL UP1, P4 ;  /* 0x0000000000ff7886 */ /* 0x000fe20002020000 */
[----:B------:R-:W-:Y:S01]  /*46e0*/  @!P4 R2UR UR9, R8 ;  /* 0x000000000809c2ca */ /* 0x000fe200000e0000 */
[----:B-1----:R-:W-:Y:S01]  /*46f0*/  @!P4 IMAD.MOV.U32 R0, RZ, RZ, 0x2000 ;  /* 0x00002000ff00c424 */ /* 0x002fe200078e00ff */
[----:B------:R-:W-:Y:S03]  /*4700*/  UMOV UR10, 0x0 ;  /* 0x00000000000a7882 */ /* 0x000fe60000000000 */
[----:B------:R-:W1:Y:S01]  /*4710*/  @!P1 LDC R2, c[0x0][0xb0c] ;  /* 0x0002c300ff029b82 */ /* 0x000e620000000800 */
[----:B------:R-:W-:Y:S01]  /*4720*/  @!UP1 UIADD3 UR18, UPT, UPT, UR34, 0x40, URZ ;  /* 0x0000004022129890 */ /* 0x000fe2000fffe0ff */
[----:B------:R-:W-:Y:S01]  /*4730*/  @P3 SHF.R.U32.HI R26, RZ, 0x10, R21 ;  /* 0x00000010ff1a3819 */ /* 0x000fe20000011615 */
[----:B------:R-:W-:Y:S01]  /*4740*/  @!UP1 UIADD3 UR16, UPT, UPT, UR7, 0x4200, URZ ;  /* 0x0000420007109890 */ /* 0x000fe2000fffe0ff */
[----:B------:R-:W-:Y:S01]  /*4750*/  VIADD R28, R28, 0x1 ;  /* 0x000000011c1c7836 */ /* 0x000fe20000000000 */
[----:B------:R-:W-:Y:S01]  /*4760*/  VOTEU.ALL UP1, P4 ;  /* 0x0000000000ff7886 */ /* 0x000fe20002020000 */
[----:B------:R-:W-:Y:S01]  /*4770*/  UMOV UR11, 0x10000000 ;  /* 0x10000000000b7882 */ /* 0x000fe20000000000 */
[----:B------:R-:W-:Y:S01]  /*4780*/  UMOV UR19, UR35 ;  /* 0x0000002300137c82 */ /* 0x000fe20008000000 */
[----:B------:R-:W-:Y:S01]  /*4790*/  IMAD.U32 R9, RZ, RZ, UR8 ;  /* 0x00000008ff097e24 */ /* 0x000fe2000f8e00ff */
[----:B------:R-:W-:Y:S01]  /*47a0*/  UMOV UR20, UR36 ;  /* 0x0000002400147c82 */ /* 0x000fe20008000000 */
[----:B------:R-:W-:Y:S01]  /*47b0*/  IMAD.U32 R8, RZ, RZ, UR9 ;  /* 0x00000009ff087e24 */ /* 0x000fe2000f8e00ff */
[----:B------:R-:W-:Y:S02]  /*47c0*/  UPRMT UR8, UR37, 0x654, UR17 ;  /* 0x0000065425087896 */ /* 0x000fe40008000011 */
[----:B------:R-:W-:Y:S02]  /*47d0*/  @!P4 R2UR UR15, R9 ;  /* 0x00000000090fc2ca */ /* 0x000fe400000e0000 */
[----:B------:R-:W-:Y:S02]  /*47e0*/  @!P4 R2UR UR14, R8 ;  /* 0x00000000080ec2ca */ /* 0x000fe400000e0000 */
[----:B------:R-:W3:Y:S11]  /*47f0*/  LDC.64 R8, c[0x0][0xb10] ;  /* 0x0002c400ff087b82 */ /* 0x000ef60000000a00 */
[----:B------:R1:W-:Y:S01]  /*4800*/  @!UP1 UTMALDG.3D [UR16], [UR14], desc[UR10] ;  /* 0x00000a100e0095b4 */ /* 0x0003e20008011000 */
[----:B------:R5:W-:Y:S01]  /*4810*/  @!P4 SYNCS.ARRIVE.TRANS64.RED.A0TR RZ, [UR7+0x40], R0 ;  /* 0x00004000ffffc9a7 */ /* 0x000be20008300407 */
[C---:B---3--:R-:W-:Y:S01]  /*4820*/  @!P1 IMAD.HI.U32 R8, R11.reuse, R8, RZ ;  /* 0x000000080b089227 */ /* 0x048fe200078e00ff */
[----:B--2---:R-:W-:Y:S02]  /*4830*/  @!P1 ISETP.NE.AND P0, PT, R12, 0x1, PT ;  /* 0x000000010c00980c */ /* 0x004fe40003f05270 */
[----:B-1----:R-:W-:Y:S01]  /*4840*/  @!P1 ISETP.NE.AND P2, PT, R2, 0x1, PT ;  /* 0x000000010200980c */ /* 0x002fe20003f45270 */
[----:B------:R-:W-:Y:S01]  /*4850*/  SYNCS.ARRIVE.TRANS64.RED.A1T0 RZ, [UR8], RZ ;  /* 0x000000ffffff79a7 */ /* 0x000fe20008100408 */
[C---:B------:R-:W-:Y:S01]  /*4860*/  @!P1 IMAD.HI.U32 R13, R10.reuse, R13, RZ ;  /* 0x0000000d0a0d9227 */ /* 0x040fe200078e00ff */
[----:B------:R-:W-:Y:S04]  /*4870*/  @!P1 SHF.R.U32.HI R8, RZ, R9, R8 ;  /* 0x00000009ff089219 */ /* 0x000fe80000011608 */
[----:B------:R-:W-:Y:S01]  /*4880*/  @!P1 SEL R8, R11, R8, !P2 ;  /* 0x000000080b089207 */ /* 0x000fe20005000000 */
[----:B------:R-:W1:Y:S01]  /*4890*/  SYNCS.PHASECHK.TRANS64.TRYWAIT P5, [UR7+0x68], R14 ;  /* 0x0000680eff0075a7 */ /* 0x000e6200080a1107 */
[----:B-----5:R-:W2:Y:S02]  /*48a0*/  @!P1 LDC R0, c[0x0][0xb20] ;  /* 0x0002c800ff009b82 */ /* 0x020ea40000000800 */
[----:B--2---:R-:W-:Y:S04]  /*48b0*/  @!P1 SHF.R.U32.HI R0, RZ, R0, R13 ;  /* 0x00000000ff009219 */ /* 0x004fe8000001160d */
[----:B------:R-:W-:Y:S05]  /*48c0*/  @!P1 SEL R9, R10, R0, !P0 ;  /* 0x000000000a099207 */ /* 0x000fea0004000000 */
[----:B------:R-:W-:Y:S02]  /*48d0*/  @!P1 IMAD.IADD R0, R9, 0x1, -R8 ;  /* 0x0000000109009824 */ /* 0x000fe400078e0a08 */
[----:B------:R-:W-:Y:S02]  /*48e0*/  @!P1 IMAD.IADD R8, R8, 0x1, -R9 ;  /* 0x0000000108089824 */ /* 0x000fe400078e0a09 */
[----:B------:R-:W-:Y:S02]  /*48f0*/  @!P1 IMAD R11, R0, R2, R11 ;  /* 0x00000002000b9224 */ /* 0x000fe400078e020b */
[----:B------:R-:W-:Y:S01]  /*4900*/  @!P1 IMAD R10, R8, R12, R10 ;  /* 0x0000000c080a9224 */ /* 0x000fe200078e020a */
[----:B-1----:R-:W-:Y:S06]  /*4910*/  @!P5 BRA `(.L_x_76) ;  /* 0x0000004c0070d947 */ /* 0x002fec0003800000 */
.L_x_164:
[----:B------:R-:W-:Y:S01]  /*4920*/  @!P4 IADD3 R2, P0, PT, R30, 0x580, RZ ;  /* 0x000005801e02c810 */ /* 0x000fe20007f1e0ff */
[----:B------:R-:W-:Y:S01]  /*4930*/  VOTEU.ALL UP1, P4 ;  /* 0x0000000000ff7886 */ /* 0x000fe20002020000 */
[----:B------:R-:W-:Y:S01]  /*4940*/  UMOV UR18, 0x0 ;  /* 0x0000000000127882 */ /* 0x000fe20000000000 */
[----:B------:R-:W-:Y:S01]  /*4950*/  UMOV UR19, 0x10000000 ;  /* 0x1000000000137882 */ /* 0x000fe20000000000 */
[----:B------:R-:W-:Y:S01]  /*4960*/  @!P4 R2UR UR9, R2 ;  /* 0x000000000209c2ca */ /* 0x000fe200000e0000 */
[----:B-1----:R-:W-:Y:S01]  /*4970*/  @!P4 IMAD.X R0, RZ, RZ, R31, P0 ;  /* 0x000000ffff00c224 */ /* 0x002fe200000e061f */
[----:B------:R-:W-:Y:S01]  /*4980*/  @!UP1 UIADD3 UR10, UPT, UPT, UR34, 0x60, URZ ;  /* 0x00000060220a9890 */ /* 0x000fe2000fffe0ff */
[----:B------:R-:W-:Y:S01]  /*4990*/  ISETP.NE.AND P0, PT, R28, 0x2, PT ;  /* 0x000000021c00780c */ /* 0x000fe20003f05270 */
[----:B------:R-:W-:Y:S01]  /*49a0*/  UMOV UR11, UR35 ;  /* 0x00000023000b7c82 */ /* 0x000fe20008000000 */
[----:B------:R-:W-:Y:S01]  /*49b0*/  UMOV UR12, UR36 ;  /* 0x00000024000c7c82 */ /* 0x000fe20008000000 */
[----:B------:R-:W-:Y:S01]  /*49c0*/  @!P4 R2UR UR8, R0 ;  /* 0x000000000008c2ca */ /* 0x000fe200000e0000 */
[----:B------:R-:W-:Y:S01]  /*49d0*/  IMAD.IADD R14, R10, 0x1, R86 ;  /* 0x000000010a0e7824 */ /* 0x000fe200078e0256 */
[----:B------:R-:W-:Y:S01]  /*49e0*/  @P3 R2UR UR36, R26 ;  /* 0x000000001a2432ca */ /* 0x000fe200000e0000 */
[----:B------:R-:W-:Y:S01]  /*49f0*/  IMAD.IADD R15, R11, 0x1, R87 ;  /* 0x000000010b0f7824 */ /* 0x000fe200078e0257 */
[----:B------:R-:W-:Y:S02]  /*4a00*/  SEL R0, RZ, 0x1, P0 ;  /* 0x00000001ff007807 */ /* 0x000fe40000000000 */
[----:B------:R-:W-:Y:S01]  /*4a10*/  LOP3.LUT R29, R29, 0x1, RZ, 0x3c, !PT ;  /* 0x000000011d1d7812 */ /* 0x000fe200078e3cff */
[----:B------:R-:W-:Y:S01]  /*4a20*/  IMAD.U32 R8, RZ, RZ, UR9 ;  /* 0x00000009ff087e24 */ /* 0x000fe2000f8e00ff */
[----:B------:R-:W-:Y:S01]  /*4a30*/  @!UP1 UIADD3 UR9, UPT, UPT, UR7, 0x48, URZ ;  /* 0x0000004807099890 */ /* 0x000fe2000fffe0ff */
[----:B------:R-:W-:Y:S02]  /*4a40*/  LOP3.LUT R27, R27, R0, RZ, 0x3c, !PT ;  /* 0x000000001b1b7212 */ /* 0x000fe400078e3cff */
[----:B------:R-:W-:Y:S02]  /*4a50*/  SEL R28, R28, RZ, P0 ;  /* 0x000000ff1c1c7207 */ /* 0x000fe40000000000 */
[----:B------:R-:W-:Y:S01]  /*4a60*/  IMAD.U32 R9, RZ, RZ, UR8 ;  /* 0x00000008ff097e24 */ /* 0x000fe2000f8e00ff */
[----:B------:R-:W-:Y:S01]  /*4a70*/  @!P4 R2UR UR14, R8 ;  /* 0x00000000080ec2ca */ /* 0x000fe200000e0000 */
[----:B------:R-:W-:Y:S01]  /*4a80*/  @!UP1 UIADD3 UR8, UPT, UPT, UR7, 0x6200, URZ ;  /* 0x0000620007089890 */ /* 0x000fe2000fffe0ff */
[----:B------:R-:W-:Y:S02]  /*4a90*/  VOTEU.ALL UP1, P4 ;  /* 0x0000000000ff7886 */ /* 0x000fe40002020000 */
[----:B------:R-:W-:Y:S11]  /*4aa0*/  @!P4 R2UR UR15, R9 ;  /* 0x00000000090fc2ca */ /* 0x000ff600000e0000 */
[----:B------:R-:W-:Y:S02]  /*4ab0*/  @!UPT UIADD3 URZ, UPT, UPT, URZ, URZ, URZ ;  /* 0x000000fffffff290 */ /* 0x000fe4000fffe0ff */
[----:B------:R2:W-:Y:S01]  /*4ac0*/  @!UP1 UTMALDG.3D [UR8], [UR14], desc[UR18] ;  /* 0x000012080e0095b4 */ /* 0x0005e20008011000 */
[----:B------:R2:W-:Y:S01]  /*4ad0*/  @!P4 SYNCS.ARRIVE.TRANS64.RED.A0TR RZ, [UR7+0x48], R25 ;  /* 0x00004819ffffc9a7 */ /* 0x0005e20008300407 */
[----:B------:R-:W-:Y:S01]  /*4ae0*/  UPLOP3.LUT UP1, UPT, UPT, UPT, UPT, 0x80, 0x8 ;  /* 0x000000000008789c */ /* 0x000fe20003f2f070 */
[----:B------:R-:W-:Y:S01]  /*4af0*/  SYNCS.ARRIVE.TRANS64.RED.A1T0 RZ, [UR13], RZ ;  /* 0x000000ffffff79a7 */ /* 0x000fe2000810040d */
[----:B------:R-:W-:Y:S09]  /*4b00*/  @P3 BRA `(.L_x_77) ;  /* 0xfffffff000a03947 */ /* 0x000ff2000383ffff */
[----:B------:R-:W-:-:S04]  /*4b10*/  SHF.L.U32 R2, R29, 0x1f, RZ ;  /* 0x0000001f1d027819 */ /* 0x000fc800000006ff */
[----:B------:R-:W1:Y:S02]  /*4b20*/  SYNCS.PHASECHK.TRANS64.TRYWAIT P0, [UR7+0x50], R2 ;  /* 0x00005002ff0075a7 */ /* 0x000e640008001107 */
[----:B-1----:R-:W-:Y:S05]  /*4b30*/  @!P0 BRA `(.L_x_78) ;  /* 0x0000004c00008947 */ /* 0x002fea0003800000 */
.L_x_166:
[----:B------:R-:W3:Y:S02]  /*4b40*/  SYNCS.PHASECHK.TRANS64.TRYWAIT P0, [UR7+0x58], R2 ;  /* 0x00005802ff0075a7 */ /* 0x000ee40008001107 */
[----:B---3--:R-:W-:Y:S05]  /*4b50*/  @!P0 BRA `(.L_x_79) ;  /* 0x0000004c00108947 */ /* 0x008fea0003800000 */
.L_x_168:
[----:B------:R-:W3:Y:S02]  /*4b60*/  SYNCS.PHASECHK.TRANS64.TRYWAIT P0, [UR7+0x60], R2 ;  /* 0x00006002ff0075a7 */ /* 0x000ee40008001107 */
[----:B---3--:R-:W-:Y:S05]  /*4b70*/  @!P0 BRA `(.L_x_80) ;  /* 0x0000004c00208947 */ /* 0x008fea0003800000 */
.L_x_170:
[----:B-1----:R-:W-:-:S07]  /*4b80*/  MOV R0, UR7 ;  /* 0x0000000700007c02 */ /* 0x002fce0008000f00 */
.L_x_81:
[----:B-1----:R-:W-:-:S04]  /*4b90*/  SHF.L.U32 R2, R29, 0x1f, RZ ;  /* 0x0000001f1d027819 */ /* 0x002fc800000006ff */
[----:B------:R1:W3:Y:S03]  /*4ba0*/  SYNCS.PHASECHK.TRANS64.TRYWAIT P0, [R0+URZ+0x68], R2 ;  /* 0x00006802000075a7 */ /* 0x0002e600080011ff */
[----:B---3--:R-:W-:Y:S05]  /*4bb0*/  @!P0 NANOSLEEP.SYNCS 0x989680 ;  /* 0x009896800000895d */ /* 0x008fea0003900000 */
[----:B------:R-:W3:Y:S02]  /*4bc0*/  @!P0 SYNCS.PHASECHK.TRANS64 P0, [R0+URZ+0x68], R2 ;  /* 0x00006802000085a7 */ /* 0x000ee400080010ff */
[----:B--23--:R-:W-:Y:S05]  /*4bd0*/  @P0 EXIT ;  /* 0x000000000000094d */ /* 0x00cfea0003800000 */
[----:B------:R-:W-:Y:S05]  /*4be0*/  BRA `(.L_x_81) ;  /* 0xfffffffc00e87947 */ /* 0x000fea000383ffff */
.L_x_66:
[----:B------:R-:W-:-:S06]  /*4bf0*/  UISETP.GE.AND UP1, UPT, UR8, 0x4, UPT ;  /* 0x000000040800788c */ /* 0x000fcc000bf26270 */
[----:B------:R-:W-:-:S13]  /*4c00*/  PLOP3.LUT P0, PT, PT, PT, UP1, 0x80, 0x8 ;  /* 0x000000000008781c */ /* 0x000fda0003f0f018 */
[----:B------:R-:W-:Y:S05]  /*4c10*/  @!P0 EXIT ;  /* 0x000000000000894d */ /* 0x000fea0003800000 */
[----:B------:R-:W-:Y:S01]  /*4c20*/  BAR.SYNC.DEFER_BLOCKING 0x6, 0xa0 ;  /* 0x0182800000007b1d */ /* 0x000fe20000010000 */
[C---:B------:R-:W-:Y:S01]  /*4c30*/  IMAD.SHL.U32 R2, R101.reuse, 0x20, RZ ;  /* 0x0000002065027824 */ /* 0x040fe200078e00ff */
[C---:B------:R-:W-:Y:S01]  /*4c40*/  SHF.L.U32 R46, R101.reuse, 0x10, RZ ;  /* 0x00000010652e7819 */ /* 0x040fe200000006ff */
[C---:B------:R-:W-:Y:S01]  /*4c50*/  IMAD.SHL.U32 R100, R101.reuse, 0x4, RZ ;  /* 0x0000000465647824 */ /* 0x040fe200078e00ff */
[C---:B------:R-:W-:Y:S01]  /*4c60*/  LOP3.LUT R102, R101.reuse, 0x60, RZ, 0xc0, !PT ;  /* 0x0000006065667812 */ /* 0x040fe200078ec0ff */
[----:B------:R-:W-:Y:S01]  /*4c70*/  HFMA2 R97, -RZ, RZ, 0, 5.9604644775390625e-08 ;  /* 0x00000001ff617431 */ /* 0x000fe200000001ff */
[----:B------:R-:W-:Y:S02]  /*4c80*/  UMOV UR48, 0x400 ;  /* 0x0000040000307882 */ /* 0x000fe40000000000 */
[----:B------:R-:W1:Y:S01]  /*4c90*/  LDC R91, c[0x0][0x370] ;  /* 0x0000dc00ff5b7b82 */ /* 0x000e620000000800 */
[----:B------:R-:W-:Y:S01]  /*4ca0*/  ULEA UR48, UR37, UR48, 0x18 ;  /* 0x0000003025307291 */ /* 0x000fe2000f8ec0ff */
[----:B------:R-:W-:Y:S01]  /*4cb0*/  LOP3.LUT R3, R2, 0xc0, RZ, 0xc0, !PT ;  /* 0x000000c002037812 */ /* 0x000fe200078ec0ff */
[----:B------:R-:W-:Y:S01]  /*4cc0*/  HFMA2 R95, -RZ, RZ, 0, 0 ;  /* 0x00000000ff5f7431 */ /* 0x000fe200000001ff */
[----:B------:R-:W-:Y:S01]  /*4cd0*/  LOP3.LUT R99, R101, 0x2, RZ, 0xc0, !PT ;  /* 0x0000000265637812 */ /* 0x000fe200078ec0ff */
[----:B------:R-:W-:Y:S01]  /*4ce0*/  UIADD3 UR4, UPT, UPT, UR48, 0x200, URZ ;  /* 0x0000020030047890 */ /* 0x000fe2000fffe0ff */
[----:B------:R-:W-:Y:S01]  /*4cf0*/  LOP3.LUT R100, R3, 0x18, R100, 0xf8, !PT ;  /* 0x0000001803647812 */ /* 0x000fe200078ef864 */
[----:B------:R-:W-:Y:S01]  /*4d00*/  IMAD.MOV.U32 R45, RZ, RZ, RZ ;  /* 0x000000ffff2d7224 */ /* 0x000fe200078e00ff */
[----:B------:R-:W2:Y:S01]  /*4d10*/  LDC R42, c[0x0][0xb0c] ;  /* 0x0002c300ff2a7b82 */ /* 0x000ea20000000800 */
[----:B------:R-:W-:Y:S01]  /*4d20*/  LOP3.LUT R46, R46, 0x600000, RZ, 0xc0, !PT ;  /* 0x006000002e2e7812 */ /* 0x000fe200078ec0ff */
[----:B------:R-:W-:Y:S01]  /*4d30*/  IMAD.MOV.U32 R105, RZ, RZ, RZ ;  /* 0x000000ffff697224 */ /* 0x000fe200078e00ff */
[----:B------:R-:W-:Y:S01]  /*4d40*/  LOP3.LUT R100, R100, 0xf20, R2, 0xf8, !PT ;  /* 0x00000f2064647812 */ /* 0x000fe200078ef802 */
[----:B------:R-:W-:Y:S01]  /*4d50*/  IMAD.U32 R93, RZ, RZ, UR4 ;  /* 0x00000004ff5d7e24 */ /* 0x000fe2000f8e00ff */
[----:B------:R-:W-:Y:S01]  /*4d60*/  LOP3.LUT R101, R101, 0x4, RZ, 0xc0, !PT ;  /* 0x0000000465657812 */ /* 0x000fe200078ec0ff */
[----:B------:R-:W4:Y:S01]  /*4d70*/  LDCU.64 UR52, c[0x0][0x348] ;  /* 0x00006900ff3477ac */ /* 0x000f220008000a00 */
[----:B------:R-:W-:Y:S01]  /*4d80*/  MOV R96, RZ ;  /* 0x000000ff00607202 */ /* 0x000fe20000000f00 */
[----:B------:R-:W1:Y:S01]  /*4d90*/  LDC R89, c[0x0][0xb20] ;  /* 0x0002c800ff597b82 */ /* 0x000e620000000800 */
[----:B------:R-:W3:Y:S01]  /*4da0*/  LDS R0, [UR48+0x130] ;  /* 0x00013030ff007984 */ /* 0x000ee20008000800 */
[----:B------:R-:W-:Y:S01]  /*4db0*/  IMAD R100, R100, 0x2, R93 ;  /* 0x0000000264647824 */ /* 0x000fe200078e025d */
[----:B------:R-:W1:Y:S03]  /*4dc0*/  LDCU.64 UR38, c[0x0][0x888] ;  /* 0x00011100ff2677ac */ /* 0x000e660008000a00 */
[--C-:B------:R-:W-:Y:S01]  /*4dd0*/  IMAD R99, R99, -0x10, R100.reuse ;  /* 0xfffffff063637824 */ /* 0x100fe200078e0264 */
[----:B------:R-:W1:Y:S01]  /*4de0*/  LDCU.64 UR44, c[0x0][0x890] ;  /* 0x00011200ff2c77ac */ /* 0x000e620008000a00 */
[----:B------:R-:W1:Y:S01]  /*4df0*/  LDC R41, c[0x0][0xb30] ;  /* 0x0002cc00ff297b82 */ /* 0x000e620000000800 */
[----:B------:R-:W-:Y:S01]  /*4e00*/  IMAD R98, R101, -0x10, R100 ;  /* 0xfffffff065627824 */ /* 0x000fe200078e0264 */
[----:B------:R-:W-:Y:S01]  /*4e10*/  UMOV UR49, URZ ;  /* 0x000000ff00317c82 */ /* 0x000fe20008000000 */
[----:B------:R-:W-:-:S05]  /*4e20*/  UMOV UR51, URZ ;  /* 0x000000ff00337c82 */ /* 0x000fca0008000000 */
[----:B------:R-:W1:Y:S08]  /*4e30*/  LDC.64 R84, c[0x0][0xb10] ;  /* 0x0002c400ff547b82 */ /* 0x000e700000000a00 */
[----:B------:R-:W1:Y:S08]  /*4e40*/  LDC.64 R38, c[0x0][0xb18] ;  /* 0x0002c600ff267b82 */ /* 0x000e700000000a00 */
[----:B------:R-:W1:Y:S08]  /*4e50*/  LDC.64 R36, c[0x0][0xb28] ;  /* 0x0002ca00ff247b82 */ /* 0x000e700000000a00 */
[----:B------:R-:W1:Y:S01]  /*4e60*/  LDC.64 R82, c[0x0][0x8b0] ;  /* 0x00022c00ff527b82 */ /* 0x000e620000000a00 */
[----:B---3--:R-:W-:-:S07]  /*4e70*/  IMAD.IADD R46, R0, 0x1, R46 ;  /* 0x00000001002e7824 */ /* 0x008fce00078e022e */
[----:B------:R-:W3:Y:S08]  /*4e80*/  LDC.64 R80, c[0x0][0x8a8] ;  /* 0x00022a00ff507b82 */ /* 0x000ef00000000a00 */
[----:B--2-4-:R-:W1:Y:S02]  /*4e90*/  LDC R90, c[0x0][0x374] ;  /* 0x0000dd00ff5a7b82 */ /* 0x014e640000000800 */
.L_x_125:
[----:B------:R-:W-:Y:S02]  /*4ea0*/  LEA R0, R105, UR48, 0x3 ;  /* 0x0000003069007c11 */ /* 0x000fe4000f8e18ff */
[----:B------:R-:W-:Y:S02]  /*4eb0*/  SHF.L.U32 R2, R95, 0x1f, RZ ;  /* 0x0000001f5f027819 */ /* 0x000fe400000006ff */
[----:B-1----:R-:W-:Y:S02]  /*4ec0*/  LEA R16, R105, UR48, 0x4 ;  /* 0x0000003069107c11 */ /* 0x002fe4000f8e20ff */
[----:B------:R-:W2:Y:S02]  /*4ed0*/  SYNCS.PHASECHK.TRANS64.TRYWAIT P0, [R0+URZ+0x80], R2 ;  /* 0x00008002000075a7 */ /* 0x000ea400080011ff */
[----:B--23--:R-:W-:Y:S05]  /*4ee0*/  @!P0 BRA `(.L_x_82) ;  /* 0x00000048005c8947 */ /* 0x00cfea0003800000 */
.L_x_171:
[----:B------:R-:W4:Y:S01]  /*4ef0*/  LDC.64 R10, c[0x0][0xb10] ;  /* 0x0002c400ff0a7b82 */ /* 0x000f220000000a00 */
[----:B------:R-:W3:Y:S01]  /*4f00*/  LDS.128 R16, [R16+0x110] ;  /* 0x0001100010107984 */ /* 0x000ee20000000c00 */
[----:B-1----:R-:W-:Y:S01]  /*4f10*/  ISETP.NE.AND P1, PT, R41, 0x1, PT ;  /* 0x000000012900780c */ /* 0x002fe20003f25270 */
[----:B--2---:R-:W-:Y:S01]  /*4f20*/  VIADD R0, R0, 0x90 ;  /* 0x0000009000007836 */ /* 0x004fe20000000000 */
[----:B------:R-:W-:Y:S04]  /*4f30*/  ISETP.GE.AND P0, PT, R40, 0x1, PT ;  /* 0x000000012800780c */ /* 0x000fe80003f06270 */
[----:B------:R-:W1:Y:S01]  /*4f40*/  LDC.64 R8, c[0x0][0xb18] ;  /* 0x0002c600ff087b82 */ /* 0x000e620000000a00 */
[----:B------:R-:W-:Y:S01]  /*4f50*/  PRMT R0, RZ, 0x654, R0 ;  /* 0x00000654ff007816 */ /* 0x000fe20000000000 */
[----:B------:R-:W-:Y:S01]  /*4f60*/  @!PT LDS RZ, [RZ] ;  /* 0x00000000fffff984 */ /* 0x000fe20000000800 */
[----:B------:R-:W-:Y:S01]  /*4f70*/  @!PT LDS RZ, [RZ] ;  /* 0x00000000fffff984 */ /* 0x000fe20000000800 */
[----:B------:R-:W-:Y:S01]  /*4f80*/  @!PT LDS RZ, [RZ] ;  /* 0x00000000fffff984 */ /* 0x000fe20000000800 */
[----:B------:R-:W-:Y:S01]  /*4f90*/  @!PT LDS RZ, [RZ] ;  /* 0x00000000fffff984 */ /* 0x000fe20000000800 */
[----:B------:R2:W-:Y:S06]  /*4fa0*/  MEMBAR.ALL.CTA ;  /* 0x0000000000007992 */ /* 0x0005ec0000008000 */
[----:B--2---:R-:W2:Y:S01]  /*4fb0*/  FENCE.VIEW.ASYNC.S ;  /* 0x00000000000073c6 */ /* 0x004ea20000000000 */
[----:B------:R-:W1:Y:S08]  /*4fc0*/  @!P1 LDC R12, c[0x0][0xb20] ;  /* 0x0002c800ff0c9b82 */ /* 0x000e700000000800 */
[----:B------:R-:W1:Y:S01]  /*4fd0*/  @!P1 LDC R7, c[0x0][0xb0c] ;  /* 0x0002c300ff079b82 */ /* 0x000e620000000800 */
[----:B--2---:R2:W-:Y:S01]  /*4fe0*/  SYNCS.ARRIVE.TRANS64.RED.A1T0 RZ, [R0+URZ], RZ ;  /* 0x000000ff00ff79a7 */ /* 0x0045e200081004ff */
[----:B---3--:R-:W-:Y:S04]  /*4ff0*/  LOP3.LUT P4, RZ, R18, 0x1, RZ, 0xc0, !PT ;  /* 0x0000000112ff7812 */ /* 0x008fe8000788c0ff */
[----:B------:R-:W-:Y:S09]  /*5000*/  P2R R103, PR, RZ, 0x10 ;  /* 0x00000010ff677803 */ /* 0x000ff20000000000 */
[----:B------:R-:W-:Y:S02]  /*5010*/  @P4 MOV R44, R16 ;  /* 0x00000010002c4202 */ /* 0x000fe40000000f00 */
[----:B------:R-:W-:Y:S01]  /*5020*/  @P4 LOP3.LUT R43, R17, 0xffff, RZ, 0xc0, !PT ;  /* 0x0000ffff112b4812 */ /* 0x000fe200078ec0ff */
[----:B--2-4-:R-:W-:Y:S06]  /*5030*/  @!P0 BRA `(.L_x_83) ;  /* 0x0000000000a48947 */ /* 0x014fec0003800000 */
[----:B------:R-:W-:Y:S01]  /*5040*/  IMAD.HI.U32 R0, R90, R39, RZ ;  /* 0x000000275a007227 */ /* 0x000fe200078e00ff */
[----:B------:R-:W-:Y:S02]  /*5050*/  ISETP.NE.AND P0, PT, R38, 0x1, PT ;  /* 0x000000012600780c */ /* 0x000fe40003f05270 */
[----:B------:R-:W-:Y:S01]  /*5060*/  ISETP.NE.AND P2, PT, R40, 0x1, PT ;  /* 0x000000012800780c */ /* 0x000fe20003f45270 */
[----:B------:R-:W-:Y:S01]  /*5070*/  IMAD.HI.U32 R4, R91, R84, RZ ;  /* 0x000000545b047227 */ /* 0x000fe200078e00ff */
[----:B------:R-:W-:Y:S02]  /*5080*/  SHF.R.U32.HI R0, RZ, R89, R0 ;  /* 0x00000059ff007219 */ /* 0x000fe40000011600 */
[----:B------:R-:W-:Y:S01]  /*5090*/  ISETP.NE.AND P3, PT, R42, 0x1, PT ;  /* 0x000000012a00780c */ /* 0x000fe20003f65270 */
[----:B------:R-:W-:Y:S01]  /*50a0*/  IMAD.HI.U32 R6, R43, R39, RZ ;  /* 0x000000272b067227 */ /* 0x000fe200078e00ff */
[-C--:B------:R-:W-:Y:S02]  /*50b0*/  SHF.R.U32.HI R4, RZ, R85.reuse, R4 ;  /* 0x00000055ff047219 */ /* 0x080fe40000011604 */
[----:B------:R-:W-:Y:S01]  /*50c0*/  SEL R0, R90, R0, !P0 ;  /* 0x000000005a007207 */ /* 0x000fe20004000000 */
[----:B------:R-:W-:Y:S01]  /*50d0*/  IMAD.HI.U32 R5, R44, R84, RZ ;  /* 0x000000542c057227 */ /* 0x000fe200078e00ff */
[----:B------:R-:W-:Y:S03]  /*50e0*/  SEL R4, R91, R4, !P3 ;  /* 0x000000045b047207 */ /* 0x000fe60005800000 */
[-C--:B------:R-:W-:Y:S01]  /*50f0*/  IMAD.HI.U32 R3, R0, R36.reuse, RZ ;  /* 0x0000002400037227 */ /* 0x080fe200078e00ff */
[----:B------:R-:W-:Y:S03]  /*5100*/  SHF.R.U32.HI R5, RZ, R85, R5 ;  /* 0x00000055ff057219 */ /* 0x000fe60000011605 */
[----:B------:R-:W-:Y:S01]  /*5110*/  IMAD.HI.U32 R2, R4, R36, RZ ;  /* 0x0000002404027227 */ /* 0x000fe200078e00ff */
[----:B------:R-:W-:Y:S02]  /*5120*/  @P2 SHF.R.U32.HI R0, RZ, R37, R3 ;  /* 0x00000025ff002219 */ /* 0x000fe40000011603 */
[----:B------:R-:W-:Y:S02]  /*5130*/  SHF.R.U32.HI R3, RZ, R89, R6 ;  /* 0x00000059ff037219 */ /* 0x000fe40000011606 */
[----:B------:R-:W-:Y:S01]  /*5140*/  @P2 SHF.R.U32.HI R4, RZ, R37, R2 ;  /* 0x00000025ff042219 */ /* 0x000fe20000011602 */
[----:B------:R-:W-:Y:S01]  /*5150*/  IMAD R0, R40, R0, RZ ;  /* 0x0000000028007224 */ /* 0x000fe200078e02ff */
[----:B------:R-:W-:Y:S02]  /*5160*/  SEL R3, R43, R3, !P0 ;  /* 0x000000032b037207 */ /* 0x000fe40004000000 */
[----:B------:R-:W-:Y:S01]  /*5170*/  SEL R2, R44, R5, !P3 ;  /* 0x000000052c027207 */ /* 0x000fe20005800000 */
[----:B------:R-:W-:Y:S01]  /*5180*/  IMAD R5, R40, R4, RZ ;  /* 0x0000000428057224 */ /* 0x000fe200078e02ff */
[C---:B------:R-:W-:Y:S01]  /*5190*/  ISETP.GE.AND P0, PT, R3.reuse, R0, PT ;  /* 0x000000000300720c */ /* 0x040fe20003f06270 */
[C---:B------:R-:W-:Y:S03]  /*51a0*/  IMAD.HI.U32 R0, R3.reuse, R36, RZ ;  /* 0x0000002403007227 */ /* 0x040fe600078e00ff */
[C---:B------:R-:W-:Y:S02]  /*51b0*/  ISETP.GE.OR P0, PT, R2.reuse, R5, P0 ;  /* 0x000000050200720c */ /* 0x040fe40000706670 */
[----:B------:R-:W-:Y:S04]  /*51c0*/  SHF.R.U32.HI R0, RZ, R37, R0 ;  /* 0x00000025ff007219 */ /* 0x000fe80000011600 */
[C---:B------:R-:W-:Y:S05]  /*51d0*/  SEL R6, R3.reuse, R0, !P2 ;  /* 0x0000000003067207 */ /* 0x040fea0005000000 */
        /* <DEDUP_REMOVED lines=14> */
[----:B------:R-:W-:Y:S07]  /*52c0*/  IMAD R43, R3, R38, R43 ;  /* 0x00000026032b7224 */ /* 0x000fee00078e022b */
.L_x_83:
[----:B-1----:R-:W-:Y:S01]  /*52d0*/  @!P1 ISETP.NE.AND P0, PT, R8, 0x1, PT ;  /* 0x000000010800980c */ /* 0x002fe20003f05270 */
[----:B------:R-:W-:Y:S01]  /*52e0*/  @!P1 IMAD.HI.U32 R2, R43, R9, RZ ;  /* 0x000000092b029227 */ /* 0x000fe200078e00ff */
[----:B------:R-:W-:Y:S01]  /*52f0*/  R2UR UR42, R15 ;  /* 0x000000000f2a72ca */ /* 0x000fe200000e0000 */
[----:B------:R-:W-:Y:S01]  /*5300*/  BSSY.RECONVERGENT B6, `(.L_x_84) ;  /* 0x0000031000067945 */ /* 0x000fe20003800200 */
[----:B------:R-:W-:Y:S01]  /*5310*/  R2UR UR41, R14 ;  /* 0x000000000e2972ca */ /* 0x000fe200000e0000 */
[C---:B------:R-:W-:Y:S01]  /*5320*/  @!P1 IMAD.HI.U32 R0, R44.reuse, R10, RZ ;  /* 0x0000000a2c009227 */ /* 0x040fe200078e00ff */
[----:B------:R-:W-:Y:S02]  /*5330*/  @!P1 SHF.R.U32.HI R2, RZ, R12, R2 ;  /* 0x0000000cff029219 */ /* 0x000fe40000011602 */
[----:B------:R-:W-:Y:S01]  /*5340*/  @!P1 ISETP.NE.AND P2, PT, R7, 0x1, PT ;  /* 0x000000010700980c */ /* 0x000fe20003f45270 */
[----:B------:R-:W-:Y:S01]  /*5350*/  VIADD R105, R105, 0x1 ;  /* 0x0000000169697836 */ /* 0x000fe20000000000 */
[----:B------:R-:W-:Y:S02]  /*5360*/  @!P1 SEL R2, R43, R2, !P0 ;  /* 0x000000022b029207 */ /* 0x000fe40004000000 */
[----:B------:R-:W-:Y:S02]  /*5370*/  @!P1 SHF.R.U32.HI R0, RZ, R11, R0 ;  /* 0x0000000bff009219 */ /* 0x000fe40000011600 */
[----:B------:R-:W-:Y:S01]  /*5380*/  LOP3.LUT P0, RZ, R93, 0x1b0, RZ, 0xc0, !PT ;  /* 0x000001b05dff7812 */ /* 0x000fe2000780c0ff */
[----:B------:R-:W-:Y:S01]  /*5390*/  USHF.L.U32 UR42, UR42, 0x7, URZ ;  /* 0x000000072a2a7899 */ /* 0x000fe200080006ff */
[----:B------:R-:W-:Y:S01]  /*53a0*/  @!P1 SEL R3, R44, R0, !P2 ;  /* 0x000000002c039207 */ /* 0x000fe20005000000 */
[----:B------:R-:W-:Y:S01]  /*53b0*/  USHF.L.U32 UR41, UR41, 0x7, URZ ;  /* 0x0000000729297899 */ /* 0x000fe200080006ff */
[----:B------:R-:W-:Y:S03]  /*53c0*/  @P4 SHF.R.U32.HI R94, RZ, 0x10, R17 ;  /* 0x00000010ff5e4819 */ /* 0x000fe60000011611 */
[----:B------:R-:W-:Y:S02]  /*53d0*/  @!P1 IMAD.IADD R0, R2, 0x1, -R3 ;  /* 0x0000000102009824 */ /* 0x000fe400078e0a03 */
[----:B------:R-:W-:Y:S02]  /*53e0*/  @!P1 IMAD.IADD R2, R3, 0x1, -R2 ;  /* 0x0000000103029824 */ /* 0x000fe400078e0a02 */
[----:B------:R-:W-:Y:S02]  /*53f0*/  @!P1 IMAD R44, R0, R7, R44 ;  /* 0x00000007002c9224 */ /* 0x000fe400078e022c */
[----:B------:R-:W-:Y:S01]  /*5400*/  @!P1 IMAD R43, R2, R8, R43 ;  /* 0x00000008022b9224 */ /* 0x000fe200078e022b */
[----:B------:R-:W-:Y:S06]  /*5410*/  @!P0 BRA `(.L_x_85) ;  /* 0x00000000007c8947 */ /* 0x000fec0003800000 */
[----:B------:R-:W1:Y:S01]  /*5420*/  LDCU.64 UR8, c[0x4][0x80] ;  /* 0x01001000ff0877ac */ /* 0x000e620008000a00 */
[----:B------:R-:W-:Y:S01]  /*5430*/  MOV R2, 0x0 ;  /* 0x0000000000027802 */ /* 0x000fe20000000f00 */
[----:B------:R-:W-:Y:S02]  /*5440*/  HFMA2 R12, -RZ, RZ, 0, 5.9604644775390625e-08 ;  /* 0x00000001ff0c7431 */ /* 0x000fe400000001ff */
[----:B------:R-:W-:Y:S01]  /*5450*/  IMAD.MOV.U32 R8, RZ, RZ, 0x70 ;  /* 0x00000070ff087424 */ /* 0x000fe200078e00ff */
[----:B------:R2:W3:Y:S01]  /*5460*/  LDC.64 R14, c[0x4][R2] ;  /* 0x01000000020e7b82 */ /* 0x0004e20000000a00 */
[----:B------:R-:W4:Y:S01]  /*5470*/  LDCU.64 UR6, c[0x4][0x88] ;  /* 0x01001100ff0677ac */ /* 0x000f220008000a00 */
[----:B------:R-:W-:Y:S01]  /*5480*/  IMAD.MOV.U32 R13, RZ, RZ, RZ ;  /* 0x000000ffff0d7224 */ /* 0x000fe200078e00ff */
[----:B------:R-:W2:Y:S01]  /*5490*/  LDCU.64 UR4, c[0x4][0x8] ;  /* 0x01000100ff0477ac */ /* 0x000ea20008000a00 */
[----:B-1----:R-:W-:Y:S01]  /*54a0*/  MOV R5, UR9 ;  /* 0x0000000900057c02 */ /* 0x002fe20008000f00 */
[----:B------:R-:W-:Y:S01]  /*54b0*/  IMAD.U32 R4, RZ, RZ, UR8 ;  /* 0x00000008ff047e24 */ /* 0x000fe2000f8e00ff */
[----:B----4-:R-:W-:Y:S01]  /*54c0*/  MOV R7, UR7 ;  /* 0x0000000700077c02 */ /* 0x010fe20008000f00 */
[----:B------:R-:W-:Y:S01]  /*54d0*/  IMAD.U32 R6, RZ, RZ, UR6 ;  /* 0x00000006ff067e24 */ /* 0x000fe2000f8e00ff */
[----:B--2---:R-:W-:Y:S01]  /*54e0*/  MOV R11, UR5 ;  /* 0x00000005000b7c02 */ /* 0x004fe20008000f00 */
[----:B------:R-:W-:Y:S02]  /*54f0*/  IMAD.U32 R10, RZ, RZ, UR4 ;  /* 0x00000004ff0a7e24 */ /* 0x000fe4000f8e00ff */
[----:B------:R-:W-:Y:S07]  /*5500*/  LEPC R20, `(.L_x_86) ;  /* 0x000000001014794e */ /* 0x000fee0000000000 */
[----:B---3-5:R-:W-:Y:S05]  /*5510*/  CALL.ABS.NOINC R14 ;  /* 0x000000000e007343 */ /* 0x028fea0003c00000 */
.L_x_86:
[----:B------:R-:W1:Y:S01]  /*5520*/  LDCU.64 UR8, c[0x4][0x80] ;  /* 0x01001000ff0877ac */ /* 0x000e620008000a00 */
[----:B------:R-:W2:Y:S01]  /*5530*/  LDC.64 R2, c[0x4][R2] ;  /* 0x0100000002027b82 */ /* 0x000ea20000000a00 */
[----:B------:R-:W-:Y:S02]  /*5540*/  HFMA2 R12, -RZ, RZ, 0, 5.9604644775390625e-08 ;  /* 0x00000001ff0c7431 */ /* 0x000fe400000001ff */
[----:B------:R-:W-:Y:S02]  /*5550*/  IMAD.MOV.U32 R8, RZ, RZ, 0x70 ;  /* 0x00000070ff087424 */ /* 0x000fe400078e00ff */
[----:B------:R-:W-:Y:S01]  /*5560*/  IMAD.MOV.U32 R13, RZ, RZ, RZ ;  /* 0x000000ffff0d7224 */ /* 0x000fe200078e00ff */
[----:B------:R-:W3:Y:S01]  /*5570*/  LDCU.64 UR6, c[0x4][0x88] ;  /* 0x01001100ff0677ac */ /* 0x000ee20008000a00 */
[----:B------:R-:W4:Y:S01]  /*5580*/  LDCU.64 UR4, c[0x4][0x8] ;  /* 0x01000100ff0477ac */ /* 0x000f220008000a00 */
[----:B-1----:R-:W-:Y:S02]  /*5590*/  MOV R4, UR8 ;  /* 0x0000000800047c02 */ /* 0x002fe40008000f00 */
[----:B------:R-:W-:Y:S02]  /*55a0*/  MOV R5, UR9 ;  /* 0x0000000900057c02 */ /* 0x000fe40008000f00 */
[----:B---3--:R-:W-:Y:S01]  /*55b0*/  MOV R7, UR7 ;  /* 0x0000000700077c02 */ /* 0x008fe20008000f00 */
[----:B------:R-:W-:Y:S01]  /*55c0*/  IMAD.U32 R6, RZ, RZ, UR6 ;  /* 0x00000006ff067e24 */ /* 0x000fe2000f8e00ff */
[----:B----4-:R-:W-:Y:S01]  /*55d0*/  MOV R11, UR5 ;  /* 0x00000005000b7c02 */ /* 0x010fe20008000f00 */
[----:B------:R-:W-:Y:S02]  /*55e0*/  IMAD.U32 R10, RZ, RZ, UR4 ;  /* 0x00000004ff0a7e24 */ /* 0x000fe4000f8e00ff */
[----:B------:R-:W-:Y:S07]  /*55f0*/  LEPC R20, `(.L_x_85) ;  /* 0x000000001014794e */ /* 0x000fee0000000000 */
[----:B--2---:R-:W-:Y:S05]  /*5600*/  CALL.ABS.NOINC R2 ;  /* 0x0000000002007343 */ /* 0x004fea0003c00000 */
.L_x_85:
[----:B------:R-:W-:Y:S05]  /*5610*/  BSYNC.RECONVERGENT B6 ;  /* 0x0000000000067941 */ /* 0x000fea0003800200 */
.L_x_84:
[----:B------:R-:W-:Y:S01]  /*5620*/  ISETP.NE.U32.AND P4, PT, R82, RZ, PT ;  /* 0x000000ff5200720c */ /* 0x000fe20003f85070 */
[----:B------:R-:W-:Y:S01]  /*5630*/  UISETP.NE.AND UP2, UPT, UR50, URZ, UPT ;  /* 0x000000ff3200728c */ /* 0x000fe2000bf45270 */
[----:B------:R-:W-:Y:S01]  /*5640*/  ISETP.NE.U32.AND P2, PT, RZ, UR38, PT ;  /* 0x00000026ff007c0c */ /* 0x000fe2000bf45070 */
[----:B------:R-:W-:Y:S01]  /*5650*/  UISETP.NE.U32.AND UP1, UPT, UR44, URZ, UPT ;  /* 0x000000ff2c00728c */ /* 0x000fe2000bf25070 */
[----:B------:R-:W-:Y:S01]  /*5660*/  ISETP.NE.AND.EX P4, PT, R83, RZ, PT, P4 ;  /* 0x000000ff5300720c */ /* 0x000fe20003f85340 */
[----:B------:R-:W-:Y:S01]  /*5670*/  UPLOP3.LUT UP0, UPT, UPT, UPT, UPT, 0x40, 0x4 ;  /* 0x000000000004789c */ /* 0x000fe20003f0e870 */
[----:B------:R-:W-:Y:S01]  /*5680*/  ISETP.NE.AND.EX P2, PT, RZ, UR39, PT, P2 ;  /* 0x00000027ff007c0c */ /* 0x000fe2000bf45320 */
[----:B------:R-:W-:Y:S01]  /*5690*/  UISETP.NE.AND.EX UP1, UPT, UR45, URZ, UPT, UP1 ;  /* 0x000000ff2d00728c */ /* 0x000fe2000bf25310 */
[----:B------:R-:W-:Y:S04]  /*56a0*/  PLOP3.LUT P1, PT, PT, PT, UP2, 0x80, 0x8 ;  /* 0x000000000008781c */ /* 0x000fe80003f2f028 */
[----:B------:R-:W-:Y:S06]  /*56b0*/  @UP2 UPLOP3.LUT UP0, UPT, UPT, UPT, UP1, 0x80, 0x8 ;  /* 0x000000000008289c */ /* 0x000fec0003f0f010 */
[----:B------:R-:W-:Y:S01]  /*56c0*/  PLOP3.LUT P0, PT, PT, PT, UP0, 0x80, 0x8 ;  /* 0x000000000008781c */ /* 0x000fe20003f0f008 */
[----:B------:R-:W-:Y:S01]  /*56d0*/  @!UPT UIADD3 URZ, UPT, UPT, URZ, URZ, URZ ;  /* 0x000000fffffff290 */ /* 0x000fe2000fffe0ff */
[----:B------:R-:W-:Y:S11]  /*56e0*/  BRA.U !UP1, `(.L_x_87) ;  /* 0x0000000109387547 */ /* 0x000ff6000b800000 */
[----:B------:R-:W-:Y:S01]  /*56f0*/  UISETP.NE.U32.AND UP0, UPT, UR38, URZ, UPT ;  /* 0x000000ff2600728c */ /* 0x000fe2000bf05070 */
[----:B------:R-:W-:Y:S02]  /*5700*/  HFMA2 R0, -RZ, RZ, 0, 5.9604644775390625e-08 ;  /* 0x00000001ff007431 */ /* 0x000fe400000001ff */
[----:B------:R-:W-:Y:S01]  /*5710*/  IMAD.MOV.U32 R88, RZ, RZ, 0x1 ;  /* 0x00000001ff587424 */ /* 0x000fe200078e00ff */
[----:B------:R-:W-:Y:S06]  /*5720*/  UISETP.NE.AND.EX UP0, UPT, UR39, URZ, UPT, UP0 ;  /* 0x000000ff2700728c */ /* 0x000fec000bf05300 */
[----:B------:R-:W-:Y:S05]  /*5730*/  PLOP3.LUT P3, PT, PT, PT, UP0, 0x80, 0x8 ;  /* 0x000000000008781c */ /* 0x000fea0003f6f008 */
[----:B------:R-:W1:Y:S01]  /*5740*/  @UP0 LDCU.64 UR6, c[0x0][0x888] ;  /* 0x00011100ff0607ac */ /* 0x000e620008000a00 */
[----:B------:R-:W-:Y:S07]  /*5750*/  @UP0 UIMAD UR4, UR36, UR44, URZ ;  /* 0x0000002c240402a4 */ /* 0x000fee000f8e02ff */
[----:B------:R-:W-:Y:S01]  /*5760*/  @!P3 PRMT R88, R0, 0x7610, R88 ;  /* 0x000076100058b816 */ /* 0x000fe20000000058 */
[----:B-1----:R-:W-:Y:S03]  /*5770*/  @UP0 UIMAD.WIDE UR6, UR4, 0x4, UR6 ;  /* 0x00000004040608a5 */ /* 0x002fe6000f8e0206 */
[----:B------:R-:W1:Y:S03]  /*5780*/  @!UP0 LDCU UR4, c[0x0][0x880] ;  /* 0x00011000ff0487ac */ /* 0x000e660008000800 */
[----:B------:R-:W-:Y:S01]  /*5790*/  IMAD.U32 R2, RZ, RZ, UR6 ;  /* 0x00000006ff027e24 */ /* 0x000fe2000f8e00ff */
[----:B------:R-:W-:Y:S05]  /*57a0*/  MOV R3, UR7 ;  /* 0x0000000700037c02 */ /* 0x000fea0008000f00 */
[----:B-----5:R2:W5:Y:S02]  /*57b0*/  @P3 LDG.E R49, desc[UR46][R2.64] ;  /* 0x0000002e02313981 */ /* 0x020564000c1e1900 */
[----:B-12---:R-:W-:Y:S02]  /*57c0*/  @!P3 IMAD.U32 R49, RZ, RZ, UR4 ;  /* 0x00000004ff31be24 */ /* 0x006fe4000f8e00ff */
.L_x_87:
[----:B------:R-:W-:Y:S05]  /*57d0*/  @!P4 BRA `(.L_x_88) ;  /* 0x000000000020c947 */ /* 0x000fea0003800000 */
[----:B------:R-:W-:Y:S04]  /*57e0*/  ISETP.NE.U32.AND P3, PT, R80, RZ, PT ;  /* 0x000000ff5000720c */ /* 0x000fe80003f65070 */
[----:B------:R-:W-:Y:S11]  /*57f0*/  ISETP.NE.AND.EX P3, PT, R81, RZ, PT, P3 ;  /* 0x000000ff5100720c */ /* 0x000ff60003f65330 */
[----:B------:R-:W-:Y:S02]  /*5800*/  @!UPT UIADD3 URZ, UPT, UPT, URZ, URZ, URZ ;  /* 0x000000fffffff290 */ /* 0x000fe4000fffe0ff */
[----:B------:R-:W1:Y:S01]  /*5810*/  @P3 LDC.64 R2, c[0x0][0x8a8] ;  /* 0x00022a00ff023b82 */ /* 0x000e620000000a00 */
[----:B------:R-:W-:Y:S04]  /*5820*/  @P3 IMAD R0, R82, UR36, RZ ;  /* 0x0000002452003c24 */ /* 0x000fe8000f8e02ff */
[----:B-1----:R-:W-:Y:S05]  /*5830*/  @P3 IMAD.WIDE R2, R0, 0x4, R2 ;  /* 0x0000000400023825 */ /* 0x002fea00078e0202 */
[----:B-----5:R1:W5:Y:S02]  /*5840*/  @P3 LDG.E R47, desc[UR46][R2.64] ;  /* 0x0000002e022f3981 */ /* 0x020364000c1e1900 */
[----:B-1----:R-:W2:Y:S02]  /*5850*/  @!P3 LDC R47, c[0x0][0x8a0] ;  /* 0x00022800ff2fbb82 */ /* 0x002ea40000000800 */
.L_x_88:
[----:B-----5:R-:W-:Y:S01]  /*5860*/  FSETP.NEU.AND P3, PT, R49, RZ, PT ;  /* 0x000000ff3100720b */ /* 0x020fe20003f6d000 */
[----:B------:R-:W-:Y:S01]  /*5870*/  BSSY B1, `(.L_x_89) ;  /* 0x0000039000017945 */ /* 0x000fe20003800000 */
[----:B------:R-:W-:Y:S01]  /*5880*/  SEL R3, RZ, 0xffffffff, P2 ;  /* 0xffffffffff037807 */ /* 0x000fe20001000000 */
[----:B------:R-:W-:Y:S01]  /*5890*/  IMAD.MOV.U32 R66, RZ, RZ, 0x1 ;  /* 0x00000001ff427424 */ /* 0x000fe200078e00ff */
[----:B------:R-:W-:Y:S01]  /*58a0*/  @P1 LOP3.LUT P2, RZ, R88, 0xff, RZ, 0xc0, !PT ;  /* 0x000000ff58ff1812 */ /* 0x000fe2000784c0ff */
[----:B------:R-:W-:Y:S01]  /*58b0*/  IMAD R48, R45, 0x80, R46 ;  /* 0x000000802d307824 */ /* 0x000fe200078e022e */
[----:B------:R-:W-:Y:S01]  /*58c0*/  @P1 SEL R0, RZ, 0xffffffff, P3 ;  /* 0xffffffffff001807 */ /* 0x000fe20001800000 */
[----:B------:R-:W-:Y:S01]  /*58d0*/  IMAD R106, R101, -0x10, R99 ;  /* 0xfffffff0656a7824 */ /* 0x000fe200078e0263 */
[----:B------:R-:W-:Y:S01]  /*58e0*/  LOP3.LUT R97, R97, 0x1, RZ, 0x3c, !PT ;  /* 0x0000000161617812 */ /* 0x000fe200078e3cff */
[----:B------:R-:W-:Y:S01]  /*58f0*/  IMAD.MOV.U32 R65, RZ, RZ, RZ ;  /* 0x000000ffff417224 */ /* 0x000fe200078e00ff */
[----:B------:R-:W-:Y:S02]  /*5900*/  @P0 SEL R0, R3, R0, !P2 ;  /* 0x0000000003000207 */ /* 0x000fe40005000000 */
[----:B------:R-:W-:Y:S02]  /*5910*/  CS2R R78, SRZ ;  /* 0x00000000004e7805 */ /* 0x000fe4000001ff00 */
[----:B------:R-:W-:Y:S02]  /*5920*/  LEA R64, R45, UR48, 0x3 ;  /* 0x000000302d407c11 */ /* 0x000fe4000f8e18ff */
[----:B------:R-:W-:Y:S02]  /*5930*/  CS2R R76, SRZ ;  /* 0x00000000004c7805 */ /* 0x000fe4000001ff00 */
[----:B------:R-:W-:Y:S02]  /*5940*/  @P1 LOP3.LUT R0, R0, 0x1, RZ, 0xc0, !PT ;  /* 0x0000000100001812 */ /* 0x000fe400078ec0ff */
[----:B------:R-:W-:Y:S02]  /*5950*/  CS2R R70, SRZ ;  /* 0x0000000000467805 */ /* 0x000fe4000001ff00 */
[----:B------:R-:W-:Y:S02]  /*5960*/  PLOP3.LUT P2, PT, PT, PT, UP1, 0x80, 0x8 ;  /* 0x000000000008781c */ /* 0x000fe40003f4f018 */
[----:B------:R-:W-:Y:S02]  /*5970*/  CS2R R68, SRZ ;  /* 0x0000000000447805 */ /* 0x000fe4000001ff00 */
[----:B------:R-:W-:Y:S02]  /*5980*/  ISETP.NE.U32.OR P5, PT, R0, 0x1, !P1 ;  /* 0x000000010000780c */ /* 0x000fe40004fa5470 */
[----:B------:R-:W-:Y:S02]  /*5990*/  CS2R R62, SRZ ;  /* 0x00000000003e7805 */ /* 0x000fe4000001ff00 */
[----:B------:R-:W-:Y:S02]  /*59a0*/  LOP3.LUT P4, R104, R88, 0xff, RZ, 0xc0, !PT ;  /* 0x000000ff58687812 */ /* 0x000fe4000788c0ff */
[----:B------:R-:W-:Y:S02]  /*59b0*/  CS2R R60, SRZ ;  /* 0x00000000003c7805 */ /* 0x000fe4000001ff00 */
[----:B------:R-:W-:Y:S02]  /*59c0*/  SEL R2, RZ, 0xffffffff, P3 ;  /* 0xffffffffff027807 */ /* 0x000fe40001800000 */
[----:B------:R-:W-:Y:S02]  /*59d0*/  CS2R R58, SRZ ;  /* 0x00000000003a7805 */ /* 0x000fe4000001ff00 */
[----:B------:R-:W-:Y:S02]  /*59e0*/  P2R R107, PR, RZ, 0x20 ;  /* 0x00000020ff6b7803 */ /* 0x000fe40000000000 */
[----:B------:R-:W-:Y:S02]  /*59f0*/  CS2R R56, SRZ ;  /* 0x0000000000387805 */ /* 0x000fe4000001ff00 */
[----:B------:R-:W-:Y:S02]  /*5a00*/  @P2 SEL R2, R3, R2, !P4 ;  /* 0x0000000203022207 */ /* 0x000fe40006000000 */
[----:B------:R-:W-:Y:S02]  /*5a10*/  @P5 SHF.L.U32 R0, R97, 0x1f, RZ ;  /* 0x0000001f61005819 */ /* 0x000fe400000006ff */
[----:B------:R-:W-:Y:S02]  /*5a20*/  LOP3.LUT R2, R2, 0x1, RZ, 0xc0, !PT ;  /* 0x0000000102027812 */ /* 0x000fe400078ec0ff */
[----:B------:R1:W3:Y:S02]  /*5a30*/  @P5 SYNCS.PHASECHK.TRANS64.TRYWAIT P1, [UR48+0x30], R0 ;  /* 0x00003000ff0055a7 */ /* 0x0002e40008021130 */
[----:B------:R-:W-:Y:S04]  /*5a40*/  ISETP.NE.U32.AND P2, PT, R2, 0x1, PT ;  /* 0x000000010200780c */ /* 0x000fe80003f45070 */
[----:B------:R-:W-:Y:S02]  /*5a50*/  P2R R67, PR, RZ, 0x4 ;  /* 0x00000004ff437803 */ /* 0x000fe40000000000 */
[----:B-1----:R-:W-:Y:S04]  /*5a60*/  SHF.L.U32 R0, R96, 0x1f, RZ ;  /* 0x0000001f60007819 */ /* 0x002fe800000006ff */
[----:B------:R1:W4:Y:S01]  /*5a70*/  SYNCS.PHASECHK.TRANS64.TRYWAIT P0, [R64+URZ+0xa0], R0 ;  /* 0x0000a000400075a7 */ /* 0x00032200080011ff */
[----:B---3--:R-:W-:Y:S01]  /*5a80*/  @P5 SEL R66, RZ, 0x1, !P1 ;  /* 0x00000001ff425807 */ /* 0x008fe20004800000 */
[----:B-1----:R-:W-:Y:S06]  /*5a90*/  @!P5 BRA `(.L_x_90) ;  /* 0x000000000058d947 */ /* 0x002fec0003800000 */
[----:B------:R-:W-:Y:S01]  /*5aa0*/  IMAD.MOV.U32 R79, RZ, RZ, RZ ;  /* 0x000000ffff4f7224 */ /* 0x000fe200078e00ff */
[----:B------:R-:W-:Y:S01]  /*5ab0*/  ISETP.NE.AND P1, PT, R66, RZ, PT ;  /* 0x000000ff4200720c */ /* 0x000fe20003f25270 */
[----:B------:R-:W-:Y:S01]  /*5ac0*/  BSSY B0, `(.L_x_91) ;  /* 0x000000c000007945 */ /* 0x000fe20003800000 */
[----:B------:R-:W-:Y:S02]  /*5ad0*/  CS2R R58, SRZ ;  /* 0x00000000003a7805 */ /* 0x000fe4000001ff00 */
[----:B------:R-:W-:Y:S02]  /*5ae0*/  CS2R R56, SRZ ;  /* 0x0000000000387805 */ /* 0x000fe4000001ff00 */
[----:B------:R-:W-:Y:S02]  /*5af0*/  CS2R R62, SRZ ;  /* 0x00000000003e7805 */ /* 0x000fe4000001ff00 */
[----:B------:R-:W-:Y:S02]  /*5b00*/  CS2R R60, SRZ ;  /* 0x00000000003c7805 */ /* 0x000fe4000001ff00 */
[----:B------:R-:W-:Y:S02]  /*5b10*/  CS2R R70, SRZ ;  /* 0x0000000000467805 */ /* 0x000fe4000001ff00 */
[----:B------:R-:W-:Y:S02]  /*5b20*/  CS2R R68, SRZ ;  /* 0x0000000000447805 */ /* 0x000fe4000001ff00 */
[----:B------:R-:W-:Y:S01]  /*5b30*/  CS2R R76, SRZ ;  /* 0x00000000004c7805 */ /* 0x000fe2000001ff00 */
[----:B------:R-:W-:Y:S06]  /*5b40*/  @P1 BRA `(.L_x_92) ;  /* 0x00000000000c1947 */ /* 0x000fec0003800000 */
[----:B------:R-:W-:Y:S04]  /*5b50*/  SHF.L.U32 R3, R97, 0x1f, RZ ;  /* 0x0000001f61037819 */ /* 0x000fe800000006ff */
[----:B------:R-:W1:Y:S02]  /*5b60*/  SYNCS.PHASECHK.TRANS64.TRYWAIT P1, [UR48+0x30], R3 ;  /* 0x00003003ff0075a7 */ /* 0x000e640008021130 */
[----:B-1----:R-:W-:Y:S05]  /*5b70*/  @!P1 BRA `(.L_x_93) ;  /* 0x0000003c004c9947 */ /* 0x002fea0003800000 */
.L_x_92:
[----:B------:R-:W-:Y:S05]  /*5b80*/  BSYNC B0 ;  /* 0x0000000000007941 */ /* 0x000fea0003800000 */
.L_x_91:
[----:B------:R-:W-:Y:S01]  /*5b90*/  ISETP.NE.AND P1, PT, R67, RZ, PT ;  /* 0x000000ff4300720c */ /* 0x000fe20003f25270 */
[----:B------:R-:W-:Y:S11]  /*5ba0*/  HFMA2 R65, -RZ, RZ, 0, 5.9604644775390625e-08 ;  /* 0x00000001ff417431 */ /* 0x000ff600000001ff */
[----:B------:R-:W-:Y:S01]  /*5bb0*/  @!UPT UIADD3 URZ, UPT, UPT, URZ, URZ, URZ ;  /* 0x000000fffffff290 */ /* 0x000fe2000fffe0ff */
[----:B------:R3:W1:Y:S04]  /*5bc0*/  @P1 LDS.128 R56, [R100] ;  /* 0x0000000064381984 */ /* 0x0006680000000c00 */
[----:B------:R3:W1:Y:S04]  /*5bd0*/  @P1 LDS.128 R60, [R99+0x10] ;  /* 0x00001000633c1984 */ /* 0x0006680000000c00 */
[----:B------:R3:W1:Y:S04]  /*5be0*/  @P1 LDS.128 R68, [R98+0x20] ;  /* 0x0000200062441984 */ /* 0x0006680000000c00 */
[----:B------:R3:W1:Y:S02]  /*5bf0*/  @P1 LDS.128 R76, [R106+0x30] ;  /* 0x000030006a4c1984 */ /* 0x0006640000000c00 */
.L_x_90:
[----:B------:R-:W-:Y:S05]  /*5c00*/  BSYNC B1 ;  /* 0x0000000000017941 */ /* 0x000fea0003800000 */
.L_x_89:
[----:B-1----:R-:W-:Y:S04]  /*5c10*/  SHF.R.U32.HI R2, RZ, 0x15, R48 ;  /* 0x00000015ff027819 */ /* 0x002fe80000011630 */
[----:B------:R-:W-:Y:S01]  /*5c20*/  LOP3.LUT P1, RZ, R2, 0x3, R92, 0x48, !PT ;  /* 0x0000000302ff7812 */ /* 0x000fe2000782485c */
[----:B------:R-:W-:Y:S01]  /*5c30*/  @!UPT UIADD3 URZ, UPT, UPT, URZ, URZ, URZ ;  /* 0x000000fffffff290 */ /* 0x000fe2000fffe0ff */
[----:B----4-:R-:W-:Y:S11]  /*5c40*/  @P0 BRA `(.L_x_94) ;  /* 0x0000000000080947 */ /* 0x010ff60003800000 */
[----:B------:R-:W1:Y:S02]  /*5c50*/  SYNCS.PHASECHK.TRANS64.TRYWAIT P0, [R64+URZ+0xa0], R0 ;  /* 0x0000a000400075a7 */ /* 0x000e6400080011ff */
[----:B-1----:R-:W-:Y:S05]  /*5c60*/  @!P0 BRA `(.L_x_95) ;  /* 0x0000003c00288947 */ /* 0x002fea0003800000 */
.L_x_94:
[----:B------:R-:W-:Y:S05]  /*5c70*/  @!P1 BRA `(.L_x_96) ;  /* 0x0000000000409947 */ /* 0x000fea0003800000 */
[----:B------:R-:W4:Y:S01]  /*5c80*/  LDCU.64 UR8, c[0x4][0x70] ;  /* 0x01000e00ff0877ac */ /* 0x000f220008000a00 */
[----:B------:R-:W-:Y:S01]  /*5c90*/  MOV R3, 0x0 ;  /* 0x0000000000037802 */ /* 0x000fe20000000f00 */
[----:B------:R-:W-:Y:S02]  /*5ca0*/  HFMA2 R12, -RZ, RZ, 0, 5.9604644775390625e-08 ;  /* 0x00000001ff0c7431 */ /* 0x000fe400000001ff */
[----:B------:R-:W-:Y:S02]  /*5cb0*/  IMAD.MOV.U32 R8, RZ, RZ, 0x192 ;  /* 0x00000192ff087424 */ /* 0x000fe400078e00ff */
[----:B------:R-:W-:Y:S01]  /*5cc0*/  IMAD.MOV.U32 R13, RZ, RZ, RZ ;  /* 0x000000ffff0d7224 */ /* 0x000fe200078e00ff */
[----:B------:R-:W5:Y:S01]  /*5cd0*/  LDCU.64 UR6, c[0x4][0x78] ;  /* 0x01000f00ff0677ac */ /* 0x000f620008000a00 */
[----:B------:R-:W1:Y:S01]  /*5ce0*/  LDC.64 R2, c[0x4][R3] ;  /* 0x0100000003027b82 */ /* 0x000e620000000a00 */
[----:B------:R-:W2:Y:S01]  /*5cf0*/  LDCU.64 UR4, c[0x4][0x10] ;  /* 0x01000200ff0477ac */ /* 0x000ea20008000a00 */
[----:B----4-:R-:W-:Y:S01]  /*5d00*/  MOV R5, UR9 ;  /* 0x0000000900057c02 */ /* 0x010fe20008000f00 */
[----:B------:R-:W-:Y:S01]  /*5d10*/  IMAD.U32 R4, RZ, RZ, UR8 ;  /* 0x00000008ff047e24 */ /* 0x000fe2000f8e00ff */
[----:B-----5:R-:W-:Y:S01]  /*5d20*/  MOV R7, UR7 ;  /* 0x0000000700077c02 */ /* 0x020fe20008000f00 */
[----:B------:R-:W-:Y:S01]  /*5d30*/  IMAD.U32 R6, RZ, RZ, UR6 ;  /* 0x00000006ff067e24 */ /* 0x000fe2000f8e00ff */
[----:B--2---:R-:W-:Y:S01]  /*5d40*/  MOV R11, UR5 ;  /* 0x00000005000b7c02 */ /* 0x004fe20008000f00 */
[----:B------:R-:W-:Y:S02]  /*5d50*/  IMAD.U32 R10, RZ, RZ, UR4 ;  /* 0x00000004ff0a7e24 */ /* 0x000fe4000f8e00ff */
[----:B------:R-:W-:Y:S07]  /*5d60*/  LEPC R20, `(.L_x_96) ;  /* 0x000000001014794e */ /* 0x000fee0000000000 */
[----:B-1-3--:R-:W-:Y:S05]  /*5d70*/  CALL.ABS.NOINC R2 ;  /* 0x0000000002007343 */ /* 0x00afea0003c00000 */
.L_x_96:
[----:B------:R-:W-:Y:S01]  /*5d80*/  SHF.L.U32 R50, R56, 0x10, RZ ;  /* 0x0000001038327819 */ /* 0x000fe200000006ff */
[----:B------:R-:W-:Y:S05]  /*5d90*/  WARPSYNC.ALL ;  /* 0x0000000000007948 */ /* 0x000fea0003800000 */
[----:B------:R-:W-:Y:S01]  /*5da0*/  R2UR UR4, R48 ;  /* 0x00000000300472ca */ /* 0x000fe200000e0000 */
[----:B------:R-:W-:Y:S01]  /*5db0*/  BSSY.RECONVERGENT B0, `(.L_x_97) ;  /* 0x0000088000007945 */ /* 0x000fe20003800200 */
[----:B------:R-:W-:Y:S02]  /*5dc0*/  LOP3.LUT R51, R56, 0xffff0000, RZ, 0xc0, !PT ;  /* 0xffff000038337812 */ /* 0x000fe400078ec0ff */
[----:B------:R-:W-:Y:S02]  /*5dd0*/  SHF.L.U32 R52, R57, 0x10, RZ ;  /* 0x0000001039347819 */ /* 0x000fe400000006ff */
[----:B------:R-:W-:Y:S07]  /*5de0*/  ISETP.NE.AND P0, PT, R102, RZ, PT ;  /* 0x000000ff6600720c */ /* 0x000fee0003f05270 */
[----:B------:R-:W1:Y:S02]  /*5df0*/  LDTM.x32 R4, tmem[UR4] ;  /* 0x00000004000479ee */ /* 0x000e6400082c0000 */
[C---:B-12---:R-:W-:Y:S01]  /*5e00*/  FMUL R0, R47.reuse, R4 ;  /* 0x000000042f007220 */ /* 0x046fe20000400000 */
[C---:B------:R-:W-:Y:S01]  /*5e10*/  FMUL R2, R47.reuse, R5 ;  /* 0x000000052f027220 */ /* 0x040fe20000400000 */
[C---:B------:R-:W-:Y:S01]  /*5e20*/  FMUL R4, R47.reuse, R8 ;  /* 0x000000082f047220 */ /* 0x040fe20000400000 */
[C---:B------:R-:W-:Y:S01]  /*5e30*/  FMUL R3, R47.reuse, R6 ;  /* 0x000000062f037220 */ /* 0x040fe20000400000 */
[C---:B------:R-:W-:Y:S01]  /*5e40*/  FMUL R5, R47.reuse, R9 ;  /* 0x000000092f057220 */ /* 0x040fe20000400000 */
[C---:B------:R-:W-:Y:S01]  /*5e50*/  FMUL R8, R47.reuse, R12 ;  /* 0x0000000c2f087220 */ /* 0x040fe20000400000 */
[C---:B------:R-:W-:Y:S01]  /*5e60*/  FMUL R6, R47.reuse, R10 ;  /* 0x0000000a2f067220 */ /* 0x040fe20000400000 */
[C---:B------:R-:W-:Y:S01]  /*5e70*/  FMUL R9, R47.reuse, R13 ;  /* 0x0000000d2f097220 */ /* 0x040fe20000400000 */
[----:B------:R-:W-:Y:S01]  /*5e80*/  FMUL R12, R47, R16 ;  /* 0x000000102f0c7220 */ /* 0x000fe20000400000 */
[----:B------:R-:W-:Y:S01]  /*5e90*/  FFMA R0, R49, R50, R0 ;  /* 0x0000003231007223 */ /* 0x000fe20000000000 */
[C---:B------:R-:W-:Y:S01]  /*5ea0*/  FMUL R10, R47.reuse, R14 ;  /* 0x0000000e2f0a7220 */ /* 0x040fe20000400000 */
[C---:B------:R-:W-:Y:S01]  /*5eb0*/  FMUL R13, R47.reuse, R17 ;  /* 0x000000112f0d7220 */ /* 0x040fe20000400000 */
[----:B------:R-:W-:Y:S01]  /*5ec0*/  FMUL R16, R47, R20 ;  /* 0x000000142f107220 */ /* 0x000fe20000400000 */
[----:B------:R-:W-:Y:S01]  /*5ed0*/  FFMA R2, R49, R51, R2 ;  /* 0x0000003331027223 */ /* 0x000fe20000000002 */
[C---:B------:R-:W-:Y:S01]  /*5ee0*/  FMUL R14, R47.reuse, R18 ;  /* 0x000000122f0e7220 */ /* 0x040fe20000400000 */
        /* <DEDUP_REMOVED lines=8> */
[----:B------:R-:W-:Y:S01]  /*5f70*/  LOP3.LUT R32, R57, 0xffff0000, RZ, 0xc0, !PT ;  /* 0xffff000039207812 */ /* 0x000fe200078ec0ff */
[C---:B------:R-:W-:Y:S01]  /*5f80*/  FMUL R26, R47.reuse, R30 ;  /* 0x0000001e2f1a7220 */ /* 0x040fe20000400000 */
[----:B------:R-:W-:Y:S01]  /*5f90*/  FMUL R29, R47, R33 ;  /* 0x000000212f1d7220 */ /* 0x000fe20000400000 */
[----:B------:R-:W-:Y:S01]  /*5fa0*/  SHF.L.U32 R33, R58, 0x10, RZ ;  /* 0x000000103a217819 */ /* 0x000fe200000006ff */
[----:B------:R-:W-:Y:S01]  /*5fb0*/  FFMA R3, R49, R52, R3 ;  /* 0x0000003431037223 */ /* 0x000fe20000000003 */
[----:B------:R-:W-:Y:S01]  /*5fc0*/  F2FP.BF16.F32.PACK_AB R52, R2, R0 ;  /* 0x000000000234723e */ /* 0x000fe200000010ff */
[----:B------:R-:W-:Y:S01]  /*5fd0*/  FMUL R7, R47, R7 ;  /* 0x000000072f077220 */ /* 0x000fe20000400000 */
[----:B------:R-:W-:Y:S01]  /*5fe0*/  SHF.L.U32 R0, R59, 0x10, RZ ;  /* 0x000000103b007819 */ /* 0x000fe200000006ff */
[----:B------:R-:W-:Y:S01]  /*5ff0*/  FMUL R30, R47, R34 ;  /* 0x000000222f1e7220 */ /* 0x000fe20000400000 */
[----:B------:R-:W-:Y:S01]  /*6000*/  LOP3.LUT R34, R58, 0xffff0000, RZ, 0xc0, !PT ;  /* 0xffff00003a227812 */ /* 0x000fe200078ec0ff */
[----:B------:R-:W-:Y:S01]  /*6010*/  FFMA R7, R49, R32, R7 ;  /* 0x0000002031077223 */ /* 0x000fe20000000007 */
[----:B------:R-:W-:Y:S01]  /*6020*/  LOP3.LUT R2, R59, 0xffff0000, RZ, 0xc0, !PT ;  /* 0xffff00003b027812 */ /* 0x000fe200078ec0ff */
[----:B------:R-:W-:Y:S01]  /*6030*/  FFMA R4, R49, R33, R4 ;  /* 0x0000002131047223 */ /* 0x000fe20000000004 */
[----:B------:R-:W-:Y:S01]  /*6040*/  FMUL R11, R47, R11 ;  /* 0x0000000b2f0b7220 */ /* 0x000fe20000400000 */
[----:B------:R-:W-:Y:S01]  /*6050*/  FFMA R5, R49, R34, R5 ;  /* 0x0000002231057223 */ /* 0x000fe20000000005 */
[----:B------:R-:W-:Y:S01]  /*6060*/  F2FP.BF16.F32.PACK_AB R53, R7, R3 ;  /* 0x000000030735723e */ /* 0x000fe200000010ff */
[C---:B------:R-:W-:Y:S01]  /*6070*/  FFMA R6, R49.reuse, R0, R6 ;  /* 0x0000000031067223 */ /* 0x040fe20000000006 */
[C---:B------:R-:W-:Y:S01]  /*6080*/  SHF.L.U32 R0, R60.reuse, 0x10, RZ ;  /* 0x000000103c007819 */ /* 0x040fe200000006ff */
[----:B------:R-:W-:Y:S01]  /*6090*/  FFMA R11, R49, R2, R11 ;  /* 0x00000002310b7223 */ /* 0x000fe2000000000b */
[----:B------:R-:W-:Y:S01]  /*60a0*/  LOP3.LUT R2, R60, 0xffff0000, RZ, 0xc0, !PT ;  /* 0xffff00003c027812 */ /* 0x000fe200078ec0ff */
[----:B------:R-:W-:Y:S01]  /*60b0*/  FMUL R15, R47, R15 ;  /* 0x0000000f2f0f7220 */ /* 0x000fe20000400000 */
[----:B------:R-:W-:Y:S01]  /*60c0*/  SHF.L.U32 R3, R61, 0x10, RZ ;  /* 0x000000103d037819 */ /* 0x000fe200000006ff */
[----:B------:R-:W-:Y:S01]  /*60d0*/  FFMA R8, R49, R0, R8 ;  /* 0x0000000031087223 */ /* 0x000fe20000000008 */
[----:B------:R-:W-:Y:S01]  /*60e0*/  LOP3.LUT R0, R61, 0xffff0000, RZ, 0xc0, !PT ;  /* 0xffff00003d007812 */ /* 0x000fe200078ec0ff */
[C---:B------:R-:W-:Y:S01]  /*60f0*/  FFMA R9, R49.reuse, R2, R9 ;  /* 0x0000000231097223 */ /* 0x040fe20000000009 */
[C---:B------:R-:W-:Y:S01]  /*6100*/  SHF.L.U32 R2, R62.reuse, 0x10, RZ ;  /* 0x000000103e027819 */ /* 0x040fe200000006ff */
[----:B------:R-:W-:Y:S01]  /*6110*/  FFMA R10, R49, R3, R10 ;  /* 0x00000003310a7223 */ /* 0x000fe2000000000a */
[----:B------:R-:W-:Y:S01]  /*6120*/  SHF.L.U32 R3, R63, 0x10, RZ ;  /* 0x000000103f037819 */ /* 0x000fe200000006ff */
[C---:B------:R-:W-:Y:S01]  /*6130*/  FFMA R15, R49.reuse, R0, R15 ;  /* 0x00000000310f7223 */ /* 0x040fe2000000000f */
[----:B------:R-:W-:Y:S01]  /*6140*/  LOP3.LUT R0, R62, 0xffff0000, RZ, 0xc0, !PT ;  /* 0xffff00003e007812 */ /* 0x000fe200078ec0ff */
[----:B------:R-:W-:Y:S01]  /*6150*/  FFMA R12, R49, R2, R12 ;  /* 0x00000002310c7223 */ /* 0x000fe2000000000c */
[C---:B------:R-:W-:Y:S01]  /*6160*/  SHF.L.U32 R2, R68.reuse, 0x10, RZ ;  /* 0x0000001044027819 */ /* 0x040fe200000006ff */
[----:B------:R-:W-:Y:S01]  /*6170*/  FMUL R19, R47, R19 ;  /* 0x000000132f137220 */ /* 0x000fe20000400000 */
[----:B------:R-:W-:Y:S01]  /*6180*/  F2FP.BF16.F32.PACK_AB R54, R5, R4 ;  /* 0x000000040536723e */ /* 0x000fe200000010ff */
[----:B------:R-:W-:Y:S01]  /*6190*/  FFMA R13, R49, R0, R13 ;  /* 0x00000000310d7223 */ /* 0x000fe2000000000d */
[----:B------:R-:W-:Y:S01]  /*61a0*/  LOP3.LUT R0, R63, 0xffff0000, RZ, 0xc0, !PT ;  /* 0xffff00003f007812 */ /* 0x000fe200078ec0ff */
[----:B------:R-:W-:Y:S01]  /*61b0*/  FFMA R14, R49, R3, R14 ;  /* 0x00000003310e7223 */ /* 0x000fe2000000000e */
[----:B------:R-:W-:Y:S01]  /*61c0*/  LOP3.LUT R3, R68, 0xffff0000, RZ, 0xc0, !PT ;  /* 0xffff000044037812 */ /* 0x000fe200078ec0ff */
[----:B------:R-:W-:Y:S01]  /*61d0*/  FMUL R23, R47, R23 ;  /* 0x000000172f177220 */ /* 0x000fe20000400000 */
[----:B------:R-:W-:Y:S01]  /*61e0*/  F2FP.BF16.F32.PACK_AB R55, R11, R6 ;  /* 0x000000060b37723e */ /* 0x000fe200000010ff */
[----:B------:R-:W-:Y:S01]  /*61f0*/  FFMA R19, R49, R0, R19 ;  /* 0x0000000031137223 */ /* 0x000fe20000000013 */
[----:B------:R-:W-:Y:S01]  /*6200*/  SHF.L.U32 R0, R69, 0x10, RZ ;  /* 0x0000001045007819 */ /* 0x000fe200000006ff */
[----:B------:R-:W-:Y:S01]  /*6210*/  FFMA R16, R49, R2, R16 ;  /* 0x0000000231107223 */ /* 0x000fe20000000010 */
[----:B------:R-:W-:Y:S01]  /*6220*/  LOP3.LUT R2, R69, 0xffff0000, RZ, 0xc0, !PT ;  /* 0xffff000045027812 */ /* 0x000fe200078ec0ff */
[----:B------:R-:W-:Y:S01]  /*6230*/  FFMA R17, R49, R3, R17 ;  /* 0x0000000331117223 */ /* 0x000fe20000000011 */
[----:B------:R-:W-:Y:S01]  /*6240*/  SHF.L.U32 R3, R71, 0x10, RZ ;  /* 0x0000001047037819 */ /* 0x000fe200000006ff */
[----:B------:R-:W-:Y:S01]  /*6250*/  FFMA R18, R49, R0, R18 ;  /* 0x0000000031127223 */ /* 0x000fe20000000012 */
[C---:B------:R-:W-:Y:S01]  /*6260*/  SHF.L.U32 R0, R70.reuse, 0x10, RZ ;  /* 0x0000001046007819 */ /* 0x040fe200000006ff */
[----:B------:R1:W-:Y:S01]  /*6270*/  STS.128 [R100], R52 ;  /* 0x0000003464007388 */ /* 0x0003e20000000c00 */
[----:B------:R-:W-:Y:S01]  /*6280*/  F2FP.BF16.F32.PACK_AB R8, R9, R8 ;  /* 0x000000080908723e */ /* 0x000fe200000010ff */
[C---:B------:R-:W-:Y:S01]  /*6290*/  FFMA R23, R49.reuse, R2, R23 ;  /* 0x0000000231177223 */ /* 0x040fe20000000017 */
[----:B------:R-:W-:Y:S01]  /*62a0*/  LOP3.LUT R2, R70, 0xffff0000, RZ, 0xc0, !PT ;  /* 0xffff000046027812 */ /* 0x000fe200078ec0ff */
[----:B------:R-:W-:Y:S01]  /*62b0*/  FFMA R20, R49, R0, R20 ;  /* 0x0000000031147223 */ /* 0x000fe20000000014 */
[----:B------:R-:W-:Y:S01]  /*62c0*/  LOP3.LUT R0, R71, 0xffff0000, RZ, 0xc0, !PT ;  /* 0xffff000047007812 */ /* 0x000fe200078ec0ff */
[----:B------:R-:W-:Y:S01]  /*62d0*/  FMUL R27, R47, R27 ;  /* 0x0000001b2f1b7220 */ /* 0x000fe20000400000 */
[----:B------:R-:W-:Y:S01]  /*62e0*/  F2FP.BF16.F32.PACK_AB R9, R15, R10 ;  /* 0x0000000a0f09723e */ /* 0x000fe200000010ff */
[C---:B------:R-:W-:Y:S01]  /*62f0*/  FFMA R21, R49.reuse, R2, R21 ;  /* 0x0000000231157223 */ /* 0x040fe20000000015 */
[C---:B------:R-:W-:Y:S01]  /*6300*/  FFMA R22, R49.reuse, R3, R22 ;  /* 0x0000000331167223 */ /* 0x040fe20000000016 */
[----:B------:R-:W-:Y:S01]  /*6310*/  FFMA R27, R49, R0, R27 ;  /* 0x00000000311b7223 */ /* 0x000fe2000000001b */
[C---:B------:R-:W-:Y:S01]  /*6320*/  SHF.L.U32 R2, R76.reuse, 0x10, RZ ;  /* 0x000000104c027819 */ /* 0x040fe200000006ff */
[C---:B------:R-:W-:Y:S01]  /*6330*/  FMUL R31, R47.reuse, R31 ;  /* 0x0000001f2f1f7220 */ /* 0x040fe20000400000 */
[----:B------:R-:W-:Y:S01]  /*6340*/  LOP3.LUT R0, R76, 0xffff0000, RZ, 0xc0, !PT ;  /* 0xffff00004c007812 */ /* 0x000fe200078ec0ff */
[----:B------:R-:W-:Y:S01]  /*6350*/  FMUL R35, R47, R35 ;  /* 0x000000232f237220 */ /* 0x000fe20000400000 */
[----:B------:R-:W-:Y:S01]  /*6360*/  SHF.L.U32 R3, R77, 0x10, RZ ;  /* 0x000000104d037819 */ /* 0x000fe200000006ff */
[----:B------:R-:W-:Y:S01]  /*6370*/  FFMA R24, R49, R2, R24 ;  /* 0x0000000231187223 */ /* 0x000fe20000000018 */
[----:B------:R-:W-:Y:S01]  /*6380*/  F2FP.BF16.F32.PACK_AB R10, R13, R12 ;  /* 0x0000000c0d0a723e */ /* 0x000fe200000010ff */
[----:B------:R-:W-:Y:S01]  /*6390*/  FFMA R25, R49, R0, R25 ;  /* 0x0000000031197223 */ /* 0x000fe20000000019 */
[----:B------:R-:W-:Y:S01]  /*63a0*/  F2FP.BF16.F32.PACK_AB R11, R19, R14 ;  /* 0x0000000e130b723e */ /* 0x000fe200000010ff */
[----:B------:R-:W-:Y:S01]  /*63b0*/  FFMA R26, R49, R3, R26 ;  /* 0x00000003311a7223 */ /* 0x000fe2000000001a */
[----:B------:R-:W-:Y:S02]  /*63c0*/  LOP3.LUT R0, R77, 0xffff0000, RZ, 0xc0, !PT ;  /* 0xffff00004d007812 */ /* 0x000fe400078ec0ff */
[C---:B------:R-:W-:Y:S01]  /*63d0*/  SHF.L.U32 R2, R78.reuse, 0x10, RZ ;  /* 0x000000104e027819 */ /* 0x040fe200000006ff */
[----:B------:R1:W-:Y:S01]  /*63e0*/  STS.128 [R99+0x10], R8 ;  /* 0x0000100863007388 */ /* 0x0003e20000000c00 */
[----:B------:R-:W-:Y:S01]  /*63f0*/  LOP3.LUT R3, R78, 0xffff0000, RZ, 0xc0, !PT ;  /* 0xffff00004e037812 */ /* 0x000fe200078ec0ff */
[----:B------:R-:W-:Y:S01]  /*6400*/  FFMA R31, R49, R0, R31 ;  /* 0x00000000311f7223 */ /* 0x000fe2000000001f */
[----:B------:R-:W-:Y:S01]  /*6410*/  SHF.L.U32 R4, R79, 0x10, RZ ;  /* 0x000000104f047819 */ /* 0x000fe200000006ff */
[----:B------:R-:W-:Y:S01]  /*6420*/  FFMA R28, R49, R2, R28 ;  /* 0x00000002311c7223 */ /* 0x000fe2000000001c */
[----:B------:R-:W-:Y:S01]  /*6430*/  F2FP.BF16.F32.PACK_AB R16, R17, R16 ;  /* 0x000000101110723e */ /* 0x000fe200000010ff */
[----:B------:R-:W-:Y:S01]  /*6440*/  FFMA R29, R49, R3, R29 ;  /* 0x00000003311d7223 */ /* 0x000fe2000000001d */
[----:B------:R-:W-:Y:S01]  /*6450*/  LOP3.LUT R5, R79, 0xffff0000, RZ, 0xc0, !PT ;  /* 0xffff00004f057812 */ /* 0x000fe200078ec0ff */
[----:B------:R-:W-:Y:S01]  /*6460*/  FFMA R30, R49, R4, R30 ;  /* 0x00000004311e7223 */ /* 0x000fe2000000001e */
[----:B------:R-:W-:Y:S02]  /*6470*/  F2FP.BF16.F32.PACK_AB R17, R23, R18 ;  /* 0x000000121711723e */ /* 0x000fe400000010ff */
[----:B------:R-:W-:Y:S01]  /*6480*/  F2FP.BF16.F32.PACK_AB R18, R21, R20 ;  /* 0x000000141512723e */ /* 0x000fe200000010ff */
[----:B------:R-:W-:Y:S01]  /*6490*/  FFMA R35, R49, R5, R35 ;  /* 0x0000000531237223 */ /* 0x000fe20000000023 */
[----:B------:R-:W-:Y:S02]  /*64a0*/  F2FP.BF16.F32.PACK_AB R19, R27, R22 ;  /* 0x000000161b13723e */ /* 0x000fe400000010ff */
[----:B------:R-:W-:Y:S02]  /*64b0*/  F2FP.BF16.F32.PACK_AB R24, R25, R24 ;  /* 0x000000181918723e */ /* 0x000fe400000010ff */
[----:B------:R-:W-:Y:S01]  /*64c0*/  F2FP.BF16.F32.PACK_AB R25, R31, R26 ;  /* 0x0000001a1f19723e */ /* 0x000fe200000010ff */
[----:B------:R1:W-:Y:S01]  /*64d0*/  STS.128 [R98+0x20], R16 ;  /* 0x0000201062007388 */ /* 0x0003e20000000c00 */
[----:B------:R-:W-:Y:S02]  /*64e0*/  F2FP.BF16.F32.PACK_AB R26, R29, R28 ;  /* 0x0000001c1d1a723e */ /* 0x000fe400000010ff */
[----:B------:R-:W-:Y:S05]  /*64f0*/  F2FP.BF16.F32.PACK_AB R27, R35, R30 ;  /* 0x0000001e231b723e */ /* 0x000fea00000010ff */
[----:B------:R1:W-:Y:S01]  /*6500*/  STS.128 [R106+0x30], R24 ;  /* 0x000030186a007388 */ /* 0x0003e20000000c00 */
[----:B------:R-:W-:Y:S01]  /*6510*/  @!PT LDS RZ, [RZ] ;  /* 0x00000000fffff984 */ /* 0x000fe20000000800 */
[----:B------:R-:W-:Y:S01]  /*6520*/  @!PT LDS RZ, [RZ] ;  /* 0x00000000fffff984 */ /* 0x000fe20000000800 */
[----:B------:R-:W-:Y:S01]  /*6530*/  @!PT LDS RZ, [RZ] ;  /* 0x00000000fffff984 */ /* 0x000fe20000000800 */
[----:B------:R-:W-:Y:S01]  /*6540*/  @!PT LDS RZ, [RZ] ;  /* 0x00000000fffff984 */ /* 0x000fe20000000800 */
[----:B------:R2:W-:Y:S07]  /*6550*/  MEMBAR.ALL.CTA ;  /* 0x0000000000007992 */ /* 0x0005ee0000008000 */
[----:B--2---:R-:W2:Y:S02]  /*6560*/  FENCE.VIEW.ASYNC.S ;  /* 0x00000000000073c6 */ /* 0x004ea40000000000 */
[----:B--2---:R-:W-:Y:S06]  /*6570*/  BAR.SYNC.DEFER_BLOCKING 0x1, 0x80 ;  /* 0x0042000000007b1d */ /* 0x004fec0000010000 */
[----:B------:R-:W-:Y:S05]  /*6580*/  @P0 BRA `(.L_x_98) ;  /* 0x0000000000280947 */ /* 0x000fea0003800000 */
[----:B------:R-:W-:Y:S02]  /*6590*/  UIADD3 UR4, UPT, UPT, UR48, 0x200, URZ ;  /* 0x0000020030047890 */ /* 0x000fe4000fffe0ff */
[----:B------:R-:W-:Y:S01]  /*65a0*/  UIADD3 UR6, UP0, UPT, UR52, 0x680, URZ ;  /* 0x0000068034067890 */ /* 0x000fe2000ff1e0ff */
[----:B------:R-:W-:Y:S03]  /*65b0*/  UMOV UR43, UR36 ;  /* 0x00000024002b7c82 */ /* 0x000fe60008000000 */
[----:B------:R-:W-:Y:S01]  /*65c0*/  MOV R93, UR4 ;  /* 0x00000004005d7c02 */ /* 0x000fe20008000f00 */
[----:B------:R-:W-:Y:S03]  /*65d0*/  UIADD3.X UR7, UPT, UPT, URZ, UR53, URZ, UP0, !UPT ;  /* 0x00000035ff077290 */ /* 0x000fe600087fe4ff */
[----:B------:R-:W-:Y:S11]  /*65e0*/  R2UR UR40, R93 ;  /* 0x000000005d2872ca */ /* 0x000ff600000e0000 */
[----:B------:R-:W-:Y:S02]  /*65f0*/  @!UPT UIADD3 URZ, UPT, UPT, URZ, URZ, URZ ;  /* 0x000000fffffff290 */ /* 0x000fe4000fffe0ff */
[----:B------:R2:W-:Y:S01]  /*6600*/  UTMASTG.3D [UR40], [UR6] ;  /* 0x00000028060073b5 */ /* 0x0005e20008010000 */
[----:B------:R0:W-:Y:S01]  /*6610*/  UTMACMDFLUSH ;  /* 0x00000000000079b7 */ /* 0x0001e20000000000 */
[----:B--2---:R-:W-:Y:S04]  /*6620*/  DEPBAR.LE SB0, 0x1 ;  /* 0x000080400000791a */ /* 0x004fe80000000000 */
.L_x_98:
[----:B------:R-:W-:Y:S05]  /*6630*/  BSYNC.RECONVERGENT B0 ;  /* 0x0000000000007941 */ /* 0x000fea0003800200 */
.L_x_97:
[----:B------:R-:W-:Y:S01]  /*6640*/  BAR.SYNC.DEFER_BLOCKING 0x1, 0x80 ;  /* 0x0042000000007b1d */ /* 0x000fe20000010000 */
[----:B------:R-:W-:Y:S01]  /*6650*/  ISETP.NE.AND P1, PT, R107, RZ, PT ;  /* 0x000000ff6b00720c */ /* 0x000fe20003f25270 */
[----:B------:R-:W-:Y:S01]  /*6660*/  UISETP.NE.AND UP0, UPT, UR49, URZ, UPT ;  /* 0x000000ff3100728c */ /* 0x000fe2000bf05270 */
[----:B------:R-:W-:Y:S11]  /*6670*/  LEA R2, R65, UR48, 0x3 ;  /* 0x0000003041027c11 */ /* 0x000ff6000f8e18ff */
[----:B------:R-:W-:Y:S01]  /*6680*/  @P1 SHF.L.U32 R3, R97, 0x1f, RZ ;  /* 0x0000001f61031819 */ /* 0x000fe200000006ff */
[----:B------:R-:W-:Y:S06]  /*6690*/  BRA.U !UP0, `(.L_x_99) ;  /* 0x0000000108247547 */ /* 0x000fec000b800000 */
[----:B------:R-:W-:Y:S01]  /*66a0*/  IMAD.U32 R4, RZ, RZ, UR51 ;  /* 0x00000033ff047e24 */ /* 0x000fe2000f8e00ff */
[----:B------:R-:W-:Y:S01]  /*66b0*/  MOV R0, UR37 ;  /* 0x0000002500007c02 */ /* 0x000fe20008000f00 */
[----:B------:R-:W-:Y:S03]  /*66c0*/  UIADD3 UR51, UPT, UPT, UR51, 0x1, URZ ;  /* 0x0000000133337890 */ /* 0x000fe6000fffe0ff */
[----:B------:R-:W-:Y:S01]  /*66d0*/  @P1 LEA R4, R4, UR48, 0x3 ;  /* 0x0000003004041c11 */ /* 0x000fe2000f8e18ff */
[----:B------:R-:W-:Y:S04]  /*66e0*/  UISETP.NE.AND UP0, UPT, UR51, 0x4, UPT ;  /* 0x000000043300788c */ /* 0x000fe8000bf05270 */
[----:B------:R-:W-:Y:S01]  /*66f0*/  @P1 VIADD R4, R4, 0x50 ;  /* 0x0000005004041836 */ /* 0x000fe20000000000 */
[----:B------:R-:W-:Y:S04]  /*6700*/  USEL UR51, UR51, URZ, UP0 ;  /* 0x000000ff33337287 */ /* 0x000fe80008000000 */
[----:B------:R-:W-:Y:S04]  /*6710*/  @P1 PRMT R0, R0, 0x654, R4 ;  /* 0x0000065400001816 */ /* 0x000fe80000000004 */
[----:B------:R2:W-:Y:S04]  /*6720*/  @P1 SYNCS.ARRIVE.TRANS64.RED.A1T0 RZ, [R0+URZ], RZ ;  /* 0x000000ff00ff19a7 */ /* 0x0005e800081004ff */
.L_x_99:
[----:B------:R-:W4:Y:S01]  /*6730*/  @P1 SYNCS.PHASECHK.TRANS64.TRYWAIT P0, [R2+URZ+0x30], R3 ;  /* 0x00003003020015a7 */ /* 0x000f2200080011ff */
[----:B------:R-:W-:Y:S01]  /*6740*/  BSSY B1, `(.L_x_100) ;  /* 0x0000016000017945 */ /* 0x000fe20003800000 */
[----:B----4-:R-:W-:Y:S03]  /*6750*/  @P1 SEL R66, RZ, 0x1, !P0 ;  /* 0x00000001ff421807 */ /* 0x010fe60004000000 */
[----:B------:R-:W-:Y:S05]  /*6760*/  @!P1 BRA `(.L_x_101) ;  /* 0x00000000004c9947 */ /* 0x000fea0003800000 */
[----:B------:R-:W-:Y:S01]  /*6770*/  ISETP.NE.AND P0, PT, R66, RZ, PT ;  /* 0x000000ff4200720c */ /* 0x000fe20003f05270 */
[----:B------:R-:W-:Y:S01]  /*6780*/  BSSY B0, `(.L_x_102) ;  /* 0x000000b000007945 */ /* 0x000fe20003800000 */
[----:B------:R-:W-:Y:S11]  /*6790*/  ISETP.NE.AND P1, PT, R67, RZ, PT ;  /* 0x000000ff4300720c */ /* 0x000ff60003f25270 */
[----:B------:R-:W-:Y:S02]  /*67a0*/  @!UPT UIADD3 URZ, UPT, UPT, URZ, URZ, URZ ;  /* 0x000000fffffff290 */ /* 0x000fe4000fffe0ff */
[C---:B------:R-:W-:Y:S01]  /*67b0*/  @P1 IMAD R6, R65.reuse, 0x2000, R100 ;  /* 0x0000200041061824 */ /* 0x040fe200078e0264 */
[C---:B------:R-:W-:Y:S01]  /*67c0*/  @P1 LEA R4, R65.reuse, R98, 0xd ;  /* 0x0000006241041211 */ /* 0x040fe200078e68ff */
[C---:B------:R-:W-:Y:S02]  /*67d0*/  @P1 IMAD R5, R65.reuse, 0x2000, R99 ;  /* 0x0000200041051824 */ /* 0x040fe400078e0263 */
[----:B------:R-:W-:Y:S01]  /*67e0*/  @P1 IMAD R3, R65, 0x2000, R106 ;  /* 0x0000200041031824 */ /* 0x000fe200078e026a */
[----:B------:R-:W-:Y:S06]  /*67f0*/  @P0 BRA `(.L_x_103) ;  /* 0x00000000000c0947 */ /* 0x000fec0003800000 */
[----:B--2---:R-:W-:Y:S04]  /*6800*/  SHF.L.U32 R0, R97, 0x1f, RZ ;  /* 0x0000001f61007819 */ /* 0x004fe800000006ff */
[----:B------:R-:W2:Y:S02]  /*6810*/  SYNCS.PHASECHK.TRANS64.TRYWAIT P0, [R2+URZ+0x30], R0 ;  /* 0x00003000020075a7 */ /* 0x000ea400080011ff */
[----:B--2---:R-:W-:Y:S05]  /*6820*/  @!P0 BRA `(.L_x_104) ;  /* 0x00000030004c8947 */ /* 0x004fea0003800000 */
.L_x_103:
[----:B------:R-:W-:Y:S05]  /*6830*/  BSYNC B0 ;  /* 0x0000000000007941 */ /* 0x000fea0003800000 */
.L_x_102:
[----:B------:R-:W-:Y:S02]  /*6840*/  ISETP.NE.AND P0, PT, R67, RZ, PT ;  /* 0x000000ff4300720c */ /* 0x000fe40003f05270 */
[----:B------:R-:W-:Y:S11]  /*6850*/  IADD3 R65, PT, PT, R65, 0x1, RZ ;  /* 0x0000000141417810 */ /* 0x000ff60007ffe0ff */
[----:B------:R4:W1:Y:S04]  /*6860*/  @P0 LDS.128 R56, [R6] ;  /* 0x0000000006380984 */ /* 0x0008680000000c00 */
[----:B------:R4:W1:Y:S04]  /*6870*/  @P0 LDS.128 R60, [R5+0x10] ;  /* 0x00001000053c0984 */ /* 0x0008680000000c00 */
[----:B------:R4:W1:Y:S04]  /*6880*/  @P0 LDS.128 R68, [R4+0x20] ;  /* 0x0000200004440984 */ /* 0x0008680000000c00 */
[----:B------:R4:W1:Y:S02]  /*6890*/  @P0 LDS.128 R76, [R3+0x30] ;  /* 0x00003000034c0984 */ /* 0x0008640000000c00 */
.L_x_101:
[----:B------:R-:W-:Y:S05]  /*68a0*/  BSYNC B1 ;  /* 0x0000000000017941 */ /* 0x000fea0003800000 */
.L_x_100:
[----:B--2---:R-:W-:Y:S05]  /*68b0*/  VIADD R0, R48, 0x20 ;  /* 0x0000002030007836 */ /* 0x004fea0000000000 */
[----:B------:R-:W-:Y:S04]  /*68c0*/  SHF.R.U32.HI R0, RZ, 0x15, R0 ;  /* 0x00000015ff007819 */ /* 0x000fe80000011600 */
[----:B------:R-:W-:Y:S11]  /*68d0*/  LOP3.LUT P0, RZ, R0, 0x3, R92, 0x48, !PT ;  /* 0x0000000300ff7812 */ /* 0x000ff6000780485c */
[----:B------:R-:W-:Y:S02]  /*68e0*/  @!UPT UIADD3 URZ, UPT, UPT, URZ, URZ, URZ ;  /* 0x000000fffffff290 */ /* 0x000fe4000fffe0ff */
[----:B------:R-:W-:Y:S05]  /*68f0*/  @!P0 BRA `(.L_x_105) ;  /* 0x0000000000408947 */ /* 0x000fea0003800000 */
[----:B------:R-:W2:Y:S01]  /*6900*/  LDCU.64 UR8, c[0x4][0x70] ;  /* 0x01000e00ff0877ac */ /* 0x000ea20008000a00 */
[----:B----4-:R-:W-:Y:S01]  /*6910*/  MOV R3, 0x0 ;  /* 0x0000000000037802 */ /* 0x010fe20000000f00 */
[----:B------:R-:W-:Y:S02]  /*6920*/  HFMA2 R12, -RZ, RZ, 0, 5.9604644775390625e-08 ;  /* 0x00000001ff0c7431 */ /* 0x000fe400000001ff */
[----:B-1----:R-:W-:Y:S02]  /*6930*/  IMAD.MOV.U32 R8, RZ, RZ, 0x192 ;  /* 0x00000192ff087424 */ /* 0x002fe400078e00ff */
[----:B------:R-:W-:Y:S01]  /*6940*/  IMAD.MOV.U32 R13, RZ, RZ, RZ ;  /* 0x000000ffff0d7224 */ /* 0x000fe200078e00ff */
[----:B------:R-:W1:Y:S01]  /*6950*/  LDCU.64 UR6, c[0x4][0x78] ;  /* 0x01000f00ff0677ac */ /* 0x000e620008000a00 */
[----:B------:R-:W4:Y:S01]  /*6960*/  LDC.64 R2, c[0x4][R3] ;  /* 0x0100000003027b82 */ /* 0x000f220000000a00 */
[----:B------:R-:W5:Y:S01]  /*6970*/  LDCU.64 UR4, c[0x4][0x10] ;  /* 0x01000200ff0477ac */ /* 0x000f620008000a00 */
[----:B--2---:R-:W-:Y:S01]  /*6980*/  MOV R5, UR9 ;  /* 0x0000000900057c02 */ /* 0x004fe20008000f00 */
[----:B------:R-:W-:Y:S01]  /*6990*/  IMAD.U32 R4, RZ, RZ, UR8 ;  /* 0x00000008ff047e24 */ /* 0x000fe2000f8e00ff */
[----:B-1----:R-:W-:Y:S01]  /*69a0*/  MOV R7, UR7 ;  /* 0x0000000700077c02 */ /* 0x002fe20008000f00 */
[----:B------:R-:W-:Y:S01]  /*69b0*/  IMAD.U32 R6, RZ, RZ, UR6 ;  /* 0x00000006ff067e24 */ /* 0x000fe2000f8e00ff */
[----:B-----5:R-:W-:Y:S01]  /*69c0*/  MOV R11, UR5 ;  /* 0x00000005000b7c02 */ /* 0x020fe20008000f00 */
[----:B------:R-:W-:Y:S02]  /*69d0*/  IMAD.U32 R10, RZ, RZ, UR4 ;  /* 0x00000004ff0a7e24 */ /* 0x000fe4000f8e00ff */
[----:B------:R-:W-:Y:S07]  /*69e0*/  LEPC R20, `(.L_x_105) ;  /* 0x000000001014794e */ /* 0x000fee0000000000 */
[----:B---34-:R-:W-:Y:S05]  /*69f0*/  CALL.ABS.NOINC R2 ;  /* 0x0000000002007343 */ /* 0x018fea0003c00000 */
.L_x_105:
[----:B------:R-:W-:Y:S01]  /*6a00*/  ISETP.NE.AND P6, PT, R107, RZ, PT ;  /* 0x000000ff6b00720c */ /* 0x000fe20003fc5270 */
[----:B------:R-:W-:Y:S05]  /*6a10*/  WARPSYNC.ALL ;  /* 0x0000000000007948 */ /* 0x000fea0003800000 */
[----:B------:R-:W-:Y:S01]  /*6a20*/  R2UR UR4, R48 ;  /* 0x00000000300472ca */ /* 0x000fe200000e0000 */
[----:B------:R-:W-:Y:S01]  /*6a30*/  BSSY.RECONVERGENT B0, `(.L_x_106) ;  /* 0x000008f000007945 */ /* 0x000fe20003800200 */
[----:B------:R-:W-:Y:S02]  /*6a40*/  MOV R50, UR51 ;  /* 0x0000003300327c02 */ /* 0x000fe40008000f00 */
[----:B-1--4-:R-:W-:Y:S02]  /*6a50*/  SHF.L.U32 R3, R56, 0x10, RZ ;  /* 0x0000001038037819 */ /* 0x012fe400000006ff */
[----:B------:R-:W-:Y:S02]  /*6a60*/  MOV R72, UR37 ;  /* 0x0000002500487c02 */ /* 0x000fe40008000f00 */
[----:B------:R-:W-:Y:S02]  /*6a70*/  @P6 LEA R50, R50, UR48, 0x3 ;  /* 0x0000003032326c11 */ /* 0x000fe4000f8e18ff */
[C---:B------:R-:W-:Y:S02]  /*6a80*/  LOP3.LUT R51, R57.reuse, 0xffff0000, RZ, 0xc0, !PT ;  /* 0xffff000039337812 */ /* 0x040fe400078ec0ff */
[----:B------:R-:W-:Y:S01]  /*6a90*/  @P6 IADD3 R50, PT, PT, R50, 0x50, RZ ;  /* 0x0000005032326810 */ /* 0x000fe20007ffe0ff */
[----:B------:R-:W1:Y:S01]  /*6aa0*/  LDTM.x32 R4, tmem[UR4+0x20] ;  /* 0x00002004000479ee */ /* 0x000e6200082c0000 */
[----:B------:R-:W-:Y:S02]  /*6ab0*/  ISETP.NE.AND P0, PT, R102, RZ, PT ;  /* 0x000000ff6600720c */ /* 0x000fe40003f05270 */
[----:B------:R-:W-:Y:S02]  /*6ac0*/  @P6 PRMT R72, R72, 0x654, R50 ;  /* 0x0000065448486816 */ /* 0x000fe40000000032 */
[----:B------:R-:W-:Y:S01]  /*6ad0*/  SHF.L.U32 R50, R57, 0x10, RZ ;  /* 0x0000001039327819 */ /* 0x000fe200000006ff */
[C---:B-1----:R-:W-:Y:S01]  /*6ae0*/  FMUL R0, R47.reuse, R4 ;  /* 0x000000042f007220 */ /* 0x042fe20000400000 */
[----:B------:R-:W-:Y:S01]  /*6af0*/  LOP3.LUT R4, R56, 0xffff0000, RZ, 0xc0, !PT ;  /* 0xffff000038047812 */ /* 0x000fe200078ec0ff */
[C---:B------:R-:W-:Y:S01]  /*6b00*/  FMUL R2, R47.reuse, R5 ;  /* 0x000000052f027220 */ /* 0x040fe20000400000 */
[----:B------:R-:W-:Y:S01]  /*6b10*/  FMUL R7, R47, R7 ;  /* 0x000000072f077220 */ /* 0x000fe20000400000 */
[----:B------:R-:W-:Y:S01]  /*6b20*/  FFMA R0, R49, R3, R0 ;  /* 0x0000000331007223 */ /* 0x000fe20000000000 */
[----:B------:R-:W-:Y:S01]  /*6b30*/  FMUL R3, R47, R6 ;  /* 0x000000062f037220 */ /* 0x000fe20000400000 */
[----:B------:R-:W-:Y:S01]  /*6b40*/  FFMA R2, R49, R4, R2 ;  /* 0x0000000431027223 */ /* 0x000fe20000000002 */
[C---:B------:R-:W-:Y:S01]  /*6b50*/  FMUL R4, R47.reuse, R8 ;  /* 0x000000082f047220 */ /* 0x040fe20000400000 */
[C---:B------:R-:W-:Y:S01]  /*6b60*/  FMUL R8, R47.reuse, R12 ;  /* 0x0000000c2f087220 */ /* 0x040fe20000400000 */
[C---:B------:R-:W-:Y:S01]  /*6b70*/  FMUL R12, R47.reuse, R16 ;  /* 0x000000102f0c7220 */ /* 0x040fe20000400000 */
[C---:B------:R-:W-:Y:S01]  /*6b80*/  FMUL R16, R47.reuse, R20 ;  /* 0x000000142f107220 */ /* 0x040fe20000400000 */
[----:B------:R-:W-:Y:S01]  /*6b90*/  F2FP.BF16.F32.PACK_AB R52, R2, R0 ;  /* 0x000000000234723e */ /* 0x000fe200000010ff */
[C---:B------:R-:W-:Y:S01]  /*6ba0*/  FMUL R20, R47.reuse, R24 ;  /* 0x000000182f147220 */ /* 0x040fe20000400000 */
[C---:B------:R-:W-:Y:S01]  /*6bb0*/  LOP3.LUT R0, R58.reuse, 0xffff0000, RZ, 0xc0, !PT ;  /* 0xffff00003a007812 */ /* 0x040fe200078ec0ff */
[----:B------:R-:W-:Y:S01]  /*6bc0*/  FMUL R24, R47, R28 ;  /* 0x0000001c2f187220 */ /* 0x000fe20000400000 */
[----:B------:R-:W-:Y:S01]  /*6bd0*/  SHF.L.U32 R2, R59, 0x10, RZ ;  /* 0x000000103b027819 */ /* 0x000fe200000006ff */
[C---:B------:R-:W-:Y:S01]  /*6be0*/  FMUL R28, R47.reuse, R32 ;  /* 0x000000202f1c7220 */ /* 0x040fe20000400000 */
[----:B------:R-:W-:Y:S01]  /*6bf0*/  SHF.L.U32 R32, R58, 0x10, RZ ;  /* 0x000000103a207819 */ /* 0x000fe200000006ff */
[----:B------:R-:W-:Y:S01]  /*6c00*/  FMUL R5, R47, R9 ;  /* 0x000000092f057220 */ /* 0x000fe20000400000 */
[C---:B------:R-:W-:Y:S01]  /*6c10*/  FFMA R3, R49.reuse, R50, R3 ;  /* 0x0000003231037223 */ /* 0x040fe20000000003 */
[----:B------:R-:W-:Y:S01]  /*6c20*/  FFMA R7, R49, R51, R7 ;  /* 0x0000003331077223 */ /* 0x000fe20000000007 */
[----:B------:R-:W-:Y:S01]  /*6c30*/  FMUL R6, R47, R10 ;  /* 0x0000000a2f067220 */ /* 0x000fe20000400000 */
[----:B------:R-:W-:Y:S01]  /*6c40*/  FFMA R4, R49, R32, R4 ;  /* 0x0000002031047223 */ /* 0x000fe20000000004 */
[----:B------:R-:W-:Y:S01]  /*6c50*/  LOP3.LUT R32, R59, 0xffff0000, RZ, 0xc0, !PT ;  /* 0xffff00003b207812 */ /* 0x000fe200078ec0ff */
[----:B------:R-:W-:Y:S01]  /*6c60*/  FFMA R5, R49, R0, R5 ;  /* 0x0000000031057223 */ /* 0x000fe20000000005 */
[C---:B------:R-:W-:Y:S01]  /*6c70*/  SHF.L.U32 R0, R60.reuse, 0x10, RZ ;  /* 0x000000103c007819 */ /* 0x040fe200000006ff */
[----:B------:R-:W-:Y:S01]  /*6c80*/  FMUL R11, R47, R11 ;  /* 0x0000000b2f0b7220 */ /* 0x000fe20000400000 */
[----:B------:R-:W-:Y:S01]  /*6c90*/  F2FP.BF16.F32.PACK_AB R53, R7, R3 ;  /* 0x000000030735723e */ /* 0x000fe200000010ff */
[C---:B------:R-:W-:Y:S01]  /*6ca0*/  FFMA R6, R49.reuse, R2, R6 ;  /* 0x0000000231067223 */ /* 0x040fe20000000006 */
[----:B------:R-:W-:Y:S01]  /*6cb0*/  LOP3.LUT R2, R60, 0xffff0000, RZ, 0xc0, !PT ;  /* 0xffff00003c027812 */ /* 0x000fe200078ec0ff */
[----:B------:R-:W-:Y:S01]  /*6cc0*/  FFMA R11, R49, R32, R11 ;  /* 0x00000020310b7223 */ /* 0x000fe2000000000b */
[----:B------:R-:W-:Y:S01]  /*6cd0*/  SHF.L.U32 R3, R61, 0x10, RZ ;  /* 0x000000103d037819 */ /* 0x000fe200000006ff */
[----:B------:R-:W-:Y:S01]  /*6ce0*/  FFMA R8, R49, R0, R8 ;  /* 0x0000000031087223 */ /* 0x000fe20000000008 */
[----:B------:R-:W-:Y:S01]  /*6cf0*/  LOP3.LUT R0, R61, 0xffff0000, RZ, 0xc0, !PT ;  /* 0xffff00003d007812 */ /* 0x000fe200078ec0ff */
[----:B------:R-:W-:Y:S01]  /*6d00*/  FMUL R9, R47, R13 ;  /* 0x0000000d2f097220 */ /* 0x000fe20000400000 */
[----:B------:R-:W-:Y:S01]  /*6d10*/  F2FP.BF16.F32.PACK_AB R54, R5, R4 ;  /* 0x000000040536723e */ /* 0x000fe200000010ff */
[----:B------:R-:W-:Y:S01]  /*6d20*/  FMUL R10, R47, R14 ;  /* 0x0000000e2f0a7220 */ /* 0x000fe20000400000 */
[----:B------:R-:W-:Y:S01]  /*6d30*/  F2FP.BF16.F32.PACK_AB R55, R11, R6 ;  /* 0x000000060b37723e */ /* 0x000fe200000010ff */
[----:B------:R-:W-:Y:S01]  /*6d40*/  FMUL R15, R47, R15 ;  /* 0x0000000f2f0f7220 */ /* 0x000fe20000400000 */
[----:B------:R-:W-:Y:S01]  /*6d50*/  SHF.L.U32 R4, R77, 0x10, RZ ;  /* 0x000000104d047819 */ /* 0x000fe200000006ff */
[C---:B------:R-:W-:Y:S01]  /*6d60*/  FFMA R9, R49.reuse, R2, R9 ;  /* 0x0000000231097223 */ /* 0x040fe20000000009 */
[C---:B------:R-:W-:Y:S01]  /*6d70*/  SHF.L.U32 R2, R62.reuse, 0x10, RZ ;  /* 0x000000103e027819 */ /* 0x040fe200000006ff */
[C---:B------:R-:W-:Y:S01]  /*6d80*/  FFMA R10, R49.reuse, R3, R10 ;  /* 0x00000003310a7223 */ /* 0x040fe2000000000a */
[----:B------:R-:W-:Y:S01]  /*6d90*/  LOP3.LUT R3, R62, 0xffff0000, RZ, 0xc0, !PT ;  /* 0xffff00003e037812 */ /* 0x000fe200078ec0ff */
[----:B------:R-:W-:Y:S01]  /*6da0*/  FFMA R15, R49, R0, R15 ;  /* 0x00000000310f7223 */ /* 0x000fe2000000000f */
[----:B------:R-:W-:Y:S01]  /*6db0*/  SHF.L.U32 R0, R63, 0x10, RZ ;  /* 0x000000103f007819 */ /* 0x000fe200000006ff */
[----:B------:R-:W-:Y:S01]  /*6dc0*/  FMUL R13, R47, R17 ;  /* 0x000000112f0d7220 */ /* 0x000fe20000400000 */
[----:B------:R-:W-:Y:S01]  /*6dd0*/  F2FP.BF16.F32.PACK_AB R8, R9, R8 ;  /* 0x000000080908723e */ /* 0x000fe200000010ff */
[----:B------:R-:W-:Y:S01]  /*6de0*/  FMUL R14, R47, R18 ;  /* 0x000000122f0e7220 */ /* 0x000fe20000400000 */
[----:B------:R-:W-:Y:S01]  /*6df0*/  F2FP.BF16.F32.PACK_AB R9, R15, R10 ;  /* 0x0000000a0f09723e */ /* 0x000fe200000010ff */
[----:B------:R-:W-:Y:S01]  /*6e00*/  FFMA R12, R49, R2, R12 ;  /* 0x00000002310c7223 */ /* 0x000fe2000000000c */
[----:B------:R-:W-:Y:S01]  /*6e10*/  LOP3.LUT R2, R63, 0xffff0000, RZ, 0xc0, !PT ;  /* 0xffff00003f027812 */ /* 0x000fe200078ec0ff */
[----:B------:R-:W-:Y:S01]  /*6e20*/  FFMA R13, R49, R3, R13 ;  /* 0x00000003310d7223 */ /* 0x000fe2000000000d */
[----:B------:R-:W-:Y:S01]  /*6e30*/  SHF.L.U32 R3, R69, 0x10, RZ ;  /* 0x0000001045037819 */ /* 0x000fe200000006ff */
[----:B------:R-:W-:Y:S01]  /*6e40*/  FFMA R14, R49, R0, R14 ;  /* 0x00000000310e7223 */ /* 0x000fe2000000000e */
[C---:B------:R-:W-:Y:S01]  /*6e50*/  SHF.L.U32 R0, R68.reuse, 0x10, RZ ;  /* 0x0000001044007819 */ /* 0x040fe200000006ff */
[----:B------:R-:W-:Y:S01]  /*6e60*/  FMUL R19, R47, R19 ;  /* 0x000000132f137220 */ /* 0x000fe20000400000 */
[----:B------:R-:W-:Y:S01]  /*6e70*/  F2FP.BF16.F32.PACK_AB R10, R13, R12 ;  /* 0x0000000c0d0a723e */ /* 0x000fe200000010ff */
[----:B------:R-:W-:Y:S01]  /*6e80*/  FMUL R17, R47, R21 ;  /* 0x000000152f117220 */ /* 0x000fe20000400000 */
[----:B------:R-:W-:Y:S01]  /*6e90*/  LOP3.LUT R5, R79, 0xffff0000, RZ, 0xc0, !PT ;  /* 0xffff00004f057812 */ /* 0x000fe200078ec0ff */
[C---:B------:R-:W-:Y:S01]  /*6ea0*/  FFMA R19, R49.reuse, R2, R19 ;  /* 0x0000000231137223 */ /* 0x040fe20000000013 */
[----:B------:R-:W-:Y:S01]  /*6eb0*/  LOP3.LUT R2, R68, 0xffff0000, RZ, 0xc0, !PT ;  /* 0xffff000044027812 */ /* 0x000fe200078ec0ff */
[----:B------:R1:W-:Y:S01]  /*6ec0*/  STS.128 [R100+0x2000], R52 ;  /* 0x0020003464007388 */ /* 0x0003e20000000c00 */
[----:B------:R-:W-:Y:S01]  /*6ed0*/  FFMA R16, R49, R0, R16 ;  /* 0x0000000031107223 */ /* 0x000fe20000000010 */
[----:B------:R-:W-:Y:S01]  /*6ee0*/  LOP3.LUT R0, R69, 0xffff0000, RZ, 0xc0, !PT ;  /* 0xffff000045007812 */ /* 0x000fe200078ec0ff */
[----:B------:R-:W-:Y:S01]  /*6ef0*/  FMUL R18, R47, R22 ;  /* 0x000000162f127220 */ /* 0x000fe20000400000 */
[----:B------:R-:W-:Y:S01]  /*6f00*/  F2FP.BF16.F32.PACK_AB R11, R19, R14 ;  /* 0x0000000e130b723e */ /* 0x000fe200000010ff */
[----:B------:R-:W-:Y:S01]  /*6f10*/  FMUL R23, R47, R23 ;  /* 0x000000172f177220 */ /* 0x000fe20000400000 */
[C---:B------:R-:W-:Y:S01]  /*6f20*/  FFMA R17, R49.reuse, R2, R17 ;  /* 0x0000000231117223 */ /* 0x040fe20000000011 */
[C---:B------:R-:W-:Y:S01]  /*6f30*/  SHF.L.U32 R2, R70.reuse, 0x10, RZ ;  /* 0x0000001046027819 */ /* 0x040fe200000006ff */
[----:B------:R-:W-:Y:S01]  /*6f40*/  FFMA R18, R49, R3, R18 ;  /* 0x0000000331127223 */ /* 0x000fe20000000012 */
[----:B------:R-:W-:Y:S01]  /*6f50*/  SHF.L.U32 R3, R71, 0x10, RZ ;  /* 0x0000001047037819 */ /* 0x000fe200000006ff */
[----:B------:R1:W-:Y:S01]  /*6f60*/  STS.128 [R99+0x2010], R8 ;  /* 0x0020100863007388 */ /* 0x0003e20000000c00 */
[----:B------:R-:W-:Y:S01]  /*6f70*/  F2FP.BF16.F32.PACK_AB R16, R17, R16 ;  /* 0x000000101110723e */ /* 0x000fe200000010ff */
[----:B------:R-:W-:Y:S01]  /*6f80*/  FFMA R23, R49, R0, R23 ;  /* 0x0000000031177223 */ /* 0x000fe20000000017 */
[----:B------:R-:W-:Y:S01]  /*6f90*/  LOP3.LUT R0, R70, 0xffff0000, RZ, 0xc0, !PT ;  /* 0xffff000046007812 */ /* 0x000fe200078ec0ff */
[C---:B------:R-:W-:Y:S01]  /*6fa0*/  FMUL R21, R47.reuse, R25 ;  /* 0x000000192f157220 */ /* 0x040fe20000400000 */
[----:B------:R-:W-:Y:S01]  /*6fb0*/  FMUL R22, R47, R26 ;  /* 0x0000001a2f167220 */ /* 0x000fe20000400000 */
[C---:B------:R-:W-:Y:S01]  /*6fc0*/  FFMA R20, R49.reuse, R2, R20 ;  /* 0x0000000231147223 */ /* 0x040fe20000000014 */
[C---:B------:R-:W-:Y:S01]  /*6fd0*/  SHF.L.U32 R2, R76.reuse, 0x10, RZ ;  /* 0x000000104c027819 */ /* 0x040fe200000006ff */
[----:B------:R-:W-:Y:S01]  /*6fe0*/  FFMA R21, R49, R0, R21 ;  /* 0x0000000031157223 */ /* 0x000fe20000000015 */
[----:B------:R-:W-:Y:S01]  /*6ff0*/  LOP3.LUT R0, R71, 0xffff0000, RZ, 0xc0, !PT ;  /* 0xffff000047007812 */ /* 0x000fe200078ec0ff */
[----:B------:R-:W-:Y:S01]  /*7000*/  FFMA R22, R49, R3, R22 ;  /* 0x0000000331167223 */ /* 0x000fe20000000016 */
[C---:B------:R-:W-:Y:S01]  /*7010*/  FMUL R27, R47.reuse, R27 ;  /* 0x0000001b2f1b7220 */ /* 0x040fe20000400000 */
[----:B------:R-:W-:Y:S01]  /*7020*/  LOP3.LUT R3, R76, 0xffff0000, RZ, 0xc0, !PT ;  /* 0xffff00004c037812 */ /* 0x000fe200078ec0ff */
[C---:B------:R-:W-:Y:S01]  /*7030*/  FMUL R25, R47.reuse, R29 ;  /* 0x0000001d2f197220 */ /* 0x040fe20000400000 */
[----:B------:R-:W-:Y:S01]  /*7040*/  FMUL R26, R47, R30 ;  /* 0x0000001e2f1a7220 */ /* 0x000fe20000400000 */
[C---:B------:R-:W-:Y:S01]  /*7050*/  FFMA R27, R49.reuse, R0, R27 ;  /* 0x00000000311b7223 */ /* 0x040fe2000000001b */
[----:B------:R-:W-:Y:S01]  /*7060*/  FFMA R24, R49, R2, R24 ;  /* 0x0000000231187223 */ /* 0x000fe20000000018 */
[----:B------:R-:W-:Y:S01]  /*7070*/  LOP3.LUT R0, R77, 0xffff0000, RZ, 0xc0, !PT ;  /* 0xffff00004d007812 */ /* 0x000fe200078ec0ff */
[----:B------:R-:W-:Y:S01]  /*7080*/  FFMA R25, R49, R3, R25 ;  /* 0x0000000331197223 */ /* 0x000fe20000000019 */
[----:B------:R-:W-:Y:S01]  /*7090*/  FMUL R31, R47, R31 ;  /* 0x0000001f2f1f7220 */ /* 0x000fe20000400000 */
[C---:B------:R-:W-:Y:S01]  /*70a0*/  SHF.L.U32 R2, R78.reuse, 0x10, RZ ;  /* 0x000000104e027819 */ /* 0x040fe200000006ff */
[----:B------:R-:W-:Y:S01]  /*70b0*/  FFMA R26, R49, R4, R26 ;  /* 0x00000004311a7223 */ /* 0x000fe2000000001a */
[----:B------:R-:W-:Y:S01]  /*70c0*/  LOP3.LUT R3, R78, 0xffff0000, RZ, 0xc0, !PT ;  /* 0xffff00004e037812 */ /* 0x000fe200078ec0ff */
[----:B------:R-:W-:Y:S01]  /*70d0*/  FMUL R29, R47, R33 ;  /* 0x000000212f1d7220 */ /* 0x000fe20000400000 */
[----:B------:R-:W-:Y:S01]  /*70e0*/  SHF.L.U32 R4, R79, 0x10, RZ ;  /* 0x000000104f047819 */ /* 0x000fe200000006ff */
[----:B------:R-:W-:Y:S01]  /*70f0*/  FMUL R30, R47, R34 ;  /* 0x000000222f1e7220 */ /* 0x000fe20000400000 */
[----:B------:R-:W-:Y:S01]  /*7100*/  F2FP.BF16.F32.PACK_AB R17, R23, R18 ;  /* 0x000000121711723e */ /* 0x000fe200000010ff */
[----:B------:R-:W-:Y:S01]  /*7110*/  FFMA R31, R49, R0, R31 ;  /* 0x00000000311f7223 */ /* 0x000fe2000000001f */
[----:B------:R-:W-:Y:S01]  /*7120*/  FMUL R35, R47, R35 ;  /* 0x000000232f237220 */ /* 0x000fe20000400000 */
[----:B------:R-:W-:Y:S01]  /*7130*/  F2FP.BF16.F32.PACK_AB R18, R21, R20 ;  /* 0x000000141512723e */ /* 0x000fe200000010ff */
[----:B------:R-:W-:Y:S01]  /*7140*/  FFMA R28, R49, R2, R28 ;  /* 0x00000002311c7223 */ /* 0x000fe2000000001c */
[----:B------:R-:W-:Y:S01]  /*7150*/  F2FP.BF16.F32.PACK_AB R19, R27, R22 ;  /* 0x000000161b13723e */ /* 0x000fe200000010ff */
[C---:B------:R-:W-:Y:S01]  /*7160*/  FFMA R29, R49.reuse, R3, R29 ;  /* 0x00000003311d7223 */ /* 0x040fe2000000001d */
[C---:B------:R-:W-:Y:S01]  /*7170*/  FFMA R30, R49.reuse, R4, R30 ;  /* 0x00000004311e7223 */ /* 0x040fe2000000001e */
[----:B------:R-:W-:Y:S01]  /*7180*/  FFMA R35, R49, R5, R35 ;  /* 0x0000000531237223 */ /* 0x000fe20000000023 */
[----:B------:R-:W-:Y:S01]  /*7190*/  F2FP.BF16.F32.PACK_AB R24, R25, R24 ;  /* 0x000000181918723e */ /* 0x000fe200000010ff */
[----:B------:R1:W-:Y:S01]  /*71a0*/  STS.128 [R98+0x2020], R16 ;  /* 0x0020201062007388 */ /* 0x0003e20000000c00 */
[----:B------:R-:W-:Y:S02]  /*71b0*/  F2FP.BF16.F32.PACK_AB R25, R31, R26 ;  /* 0x0000001a1f19723e */ /* 0x000fe400000010ff */
[----:B------:R-:W-:Y:S02]  /*71c0*/  F2FP.BF16.F32.PACK_AB R26, R29, R28 ;  /* 0x0000001c1d1a723e */ /* 0x000fe400000010ff */
[----:B------:R-:W-:Y:S02]  /*71d0*/  F2FP.BF16.F32.PACK_AB R27, R35, R30 ;  /* 0x0000001e231b723e */ /* 0x000fe400000010ff */
[----:B------:R-:W-:Y:S02]  /*71e0*/  LEA R0, R65, UR48, 0x3 ;  /* 0x0000003041007c11 */ /* 0x000fe4000f8e18ff */
[----:B------:R-:W-:Y:S01]  /*71f0*/  @P6 SHF.L.U32 R2, R97, 0x1f, RZ ;  /* 0x0000001f61026819 */ /* 0x000fe200000006ff */
        /* <DEDUP_REMOVED lines=9> */
[----:B------:R-:W-:Y:S02]  /*7290*/  UIADD3 UR8, UP0, UPT, UR52, 0x680, URZ ;  /* 0x0000068034087890 */ /* 0x000fe4000ff1e0ff */
[----:B------:R-:W-:Y:S02]  /*72a0*/  UIADD3 UR5, UPT, UPT, UR41, 0x20, URZ ;  /* 0x0000002029057890 */ /* 0x000fe4000fffe0ff */
[----:B------:R-:W-:Y:S02]  /*72b0*/  UIADD3 UR4, UPT, UPT, UR48, 0x2200, URZ ;  /* 0x0000220030047890 */ /* 0x000fe4000fffe0ff */
[----:B------:R-:W-:Y:S01]  /*72c0*/  UIADD3.X UR9, UPT, UPT, URZ, UR53, URZ, UP0, !UPT ;  /* 0x00000035ff097290 */ /* 0x000fe200087fe4ff */
[----:B------:R-:W-:Y:S01]  /*72d0*/  UMOV UR6, UR42 ;  /* 0x0000002a00067c82 */ /* 0x000fe20008000000 */
[----:B------:R-:W-:Y:S07]  /*72e0*/  UMOV UR7, UR36 ;  /* 0x0000002400077c82 */ /* 0x000fee0008000000 */
[----:B------:R2:W-:Y:S01]  /*72f0*/  UTMASTG.3D [UR4], [UR8] ;  /* 0x00000004080073b5 */ /* 0x0005e20008010000 */
[----:B------:R0:W-:Y:S01]  /*7300*/  UTMACMDFLUSH ;  /* 0x00000000000079b7 */ /* 0x0001e20000000000 */
[----:B--2---:R-:W-:Y:S04]  /*7310*/  DEPBAR.LE SB0, 0x1 ;  /* 0x000080400000791a */ /* 0x004fe80000000000 */
.L_x_107:
[----:B------:R-:W-:Y:S05]  /*7320*/  BSYNC.RECONVERGENT B0 ;  /* 0x0000000000007941 */ /* 0x000fea0003800200 */
.L_x_106:
[----:B------:R-:W-:Y:S01]  /*7330*/  BAR.SYNC.DEFER_BLOCKING 0x1, 0x80 ;  /* 0x0042000000007b1d */ /* 0x000fe20000010000 */
[----:B------:R-:W-:Y:S04]  /*7340*/  UIADD3 UR40, UPT, UPT, UR51, 0x1, URZ ;  /* 0x0000000133287890 */ /* 0x000fe8000fffe0ff */
[----:B------:R-:W-:Y:S04]  /*7350*/  UISETP.NE.AND UP0, UPT, UR40, 0x4, UPT ;  /* 0x000000042800788c */ /* 0x000fe8000bf05270 */
[----:B------:R-:W-:Y:S01]  /*7360*/  USEL UR40, UR40, URZ, UP0 ;  /* 0x000000ff28287287 */ /* 0x000fe20008000000 */
[----:B------:R2:W-:Y:S01]  /*7370*/  @P6 SYNCS.ARRIVE.TRANS64.RED.A1T0 RZ, [R72+URZ], RZ ;  /* 0x000000ff48ff69a7 */ /* 0x0005e200081004ff */
[----:B------:R-:W-:Y:S01]  /*7380*/  BSSY B1, `(.L_x_108) ;  /* 0x0000017000017945 */ /* 0x000fe20003800000 */
[----:B------:R-:W4:Y:S02]  /*7390*/  @P6 SYNCS.PHASECHK.TRANS64.TRYWAIT P0, [R0+URZ+0x30], R2 ;  /* 0x00003002000065a7 */ /* 0x000f2400080011ff */
[----:B----4-:R-:W-:Y:S01]  /*73a0*/  @P6 SEL R66, RZ, 0x1, !P0 ;  /* 0x00000001ff426807 */ /* 0x010fe20004000000 */
[----:B--2---:R-:W-:Y:S06]  /*73b0*/  @!P6 BRA `(.L_x_109) ;  /* 0x00000000004ce947 */ /* 0x004fec0003800000 */
        /* <DEDUP_REMOVED lines=9> */
[----:B------:R-:W-:Y:S04]  /*7450*/  SHF.L.U32 R6, R97, 0x1f, RZ ;  /* 0x0000001f61067819 */ /* 0x000fe800000006ff */
[----:B------:R-:W2:Y:S02]  /*7460*/  SYNCS.PHASECHK.TRANS64.TRYWAIT P0, [R0+URZ+0x30], R6 ;  /* 0x00003006000075a7 */ /* 0x000ea400080011ff */
[----:B--2---:R-:W-:Y:S05]  /*7470*/  @!P0 BRA `(.L_x_112) ;  /* 0x00000024004c8947 */ /* 0x004fea0003800000 */
.L_x_111:
[----:B------:R-:W-:Y:S05]  /*7480*/  BSYNC B0 ;  /* 0x0000000000007941 */ /* 0x000fea0003800000 */
.L_x_110:
[----:B------:R-:W-:Y:S02]  /*7490*/  ISETP.NE.AND P0, PT, R67, RZ, PT ;  /* 0x000000ff4300720c */ /* 0x000fe40003f05270 */
[----:B------:R-:W-:Y:S11]  /*74a0*/  IADD3 R65, PT, PT, R65, 0x1, RZ ;  /* 0x0000000141417810 */ /* 0x000ff60007ffe0ff */
[----:B------:R4:W1:Y:S04]  /*74b0*/  @P0 LDS.128 R56, [R5] ;  /* 0x0000000005380984 */ /* 0x0008680000000c00 */
[----:B------:R4:W1:Y:S04]  /*74c0*/  @P0 LDS.128 R60, [R4+0x10] ;  /* 0x00001000043c0984 */ /* 0x0008680000000c00 */
[----:B------:R4:W1:Y:S04]  /*74d0*/  @P0 LDS.128 R68, [R3+0x20] ;  /* 0x0000200003440984 */ /* 0x0008680000000c00 */
[----:B------:R4:W1:Y:S02]  /*74e0*/  @P0 LDS.128 R76, [R2+0x30] ;  /* 0x00003000024c0984 */ /* 0x0008640000000c00 */
.L_x_109:
[----:B------:R-:W-:Y:S05]  /*74f0*/  BSYNC B1 ;  /* 0x0000000000017941 */ /* 0x000fea0003800000 */
.L_x_108:
        /* <DEDUP_REMOVED lines=21> */
.L_x_113:
        /* <DEDUP_REMOVED lines=146> */
.L_x_115:
[----:B------:R-:W-:Y:S05]  /*7f70*/  BSYNC.RECONVERGENT B0 ;  /* 0x0000000000007941 */ /* 0x000fea0003800200 */
.L_x_114:
        /* <DEDUP_REMOVED lines=21> */
.L_x_119:
[----:B------:R-:W-:Y:S05]  /*80d0*/  BSYNC B0 ;  /* 0x0000000000007941 */ /* 0x000fea0003800000 */
.L_x_118:
[----:B------:R-:W-:Y:S11]  /*80e0*/  ISETP.NE.AND P0, PT, R67, RZ, PT ;  /* 0x000000ff4300720c */ /* 0x000ff60003f05270 */
[----:B------:R-:W-:Y:S02]  /*80f0*/  @!UPT UIADD3 URZ, UPT, UPT, URZ, URZ, URZ ;  /* 0x000000fffffff290 */ /* 0x000fe4000fffe0ff */
[----:B------:R4:W1:Y:S04]  /*8100*/  @P0 LDS.128 R56, [R4] ;  /* 0x0000000004380984 */ /* 0x0008680000000c00 */
[----:B------:R4:W1:Y:S04]  /*8110*/  @P0 LDS.128 R60, [R3+0x10] ;  /* 0x00001000033c0984 */ /* 0x0008680000000c00 */
[----:B------:R4:W1:Y:S04]  /*8120*/  @P0 LDS.128 R68, [R2+0x20] ;  /* 0x0000200002440984 */ /* 0x0008680000000c00 */
[----:B------:R4:W1:Y:S02]  /*8130*/  @P0 LDS.128 R76, [R65+0x30] ;  /* 0x00003000414c0984 */ /* 0x0008640000000c00 */
.L_x_117:
[----:B------:R-:W-:Y:S05]  /*8140*/  BSYNC B1 ;  /* 0x0000000000017941 */ /* 0x000fea0003800000 */
.L_x_116:
        /* <DEDUP_REMOVED lines=21> */
.L_x_121:
[----:B------:R-:W-:Y:S01]  /*82a0*/  ISETP.NE.AND P0, PT, R102, RZ, PT ;  /* 0x000000ff6600720c */ /* 0x000fe20003f05270 */
[----:B------:R-:W-:Y:S05]  /*82b0*/  WARPSYNC.ALL ;  /* 0x0000000000007948 */ /* 0x000fea0003800000 */
[----:B------:R-:W-:Y:S01]  /*82c0*/  R2UR UR4, R48 ;  /* 0x00000000300472ca */ /* 0x000fe200000e0000 */
[----:B------:R-:W-:Y:S01]  /*82d0*/  BSSY.RECONVERGENT B0, `(.L_x_122) ;  /* 0x000008c000007945 */ /* 0x000fe20003800200 */
[----:B------:R-:W-:Y:S02]  /*82e0*/  R2UR UR5, R64 ;  /* 0x00000000400572ca */ /* 0x000fe400000e0000 */
[C---:B-1----:R-:W-:Y:S02]  /*82f0*/  SHF.L.U32 R0, R56.reuse, 0x10, RZ ;  /* 0x0000001038007819 */ /* 0x042fe400000006ff */
[----:B----4-:R-:W-:Y:S02]  /*8300*/  LOP3.LUT R2, R56, 0xffff0000, RZ, 0xc0, !PT ;  /* 0xffff000038027812 */ /* 0x010fe400078ec0ff */
[C---:B------:R-:W-:Y:S02]  /*8310*/  SHF.L.U32 R3, R57.reuse, 0x10, RZ ;  /* 0x0000001039037819 */ /* 0x040fe400000006ff */
[----:B------:R-:W-:Y:S02]  /*8320*/  LOP3.LUT R48, R57, 0xffff0000, RZ, 0xc0, !PT ;  /* 0xffff000039307812 */ /* 0x000fe400078ec0ff */
[C---:B------:R-:W-:Y:S01]  /*8330*/  SHF.L.U32 R50, R58.reuse, 0x10, RZ ;  /* 0x000000103a327819 */ /* 0x040fe200000006ff */
[----:B------:R-:W1:Y:S01]  /*8340*/  LDTM.x32 R4, tmem[UR4+0x60] ;  /* 0x00006004000479ee */ /* 0x000e6200082c0000 */
[----:B------:R-:W-:Y:S01]  /*8350*/  LOP3.LUT R51, R58, 0xffff0000, RZ, 0xc0, !PT ;  /* 0xffff00003a337812 */ /* 0x000fe200078ec0ff */
[----:B------:R-:W-:Y:S01]  /*8360*/  NOP ;  /* 0x0000000000007918 */ /* 0x000fe20000000000 */
[C---:B------:R-:W-:Y:S01]  /*8370*/  SHF.L.U32 R52, R59.reuse, 0x10, RZ ;  /* 0x000000103b347819 */ /* 0x040fe200000006ff */
[----:B------:R-:W-:Y:S01]  /*8380*/  UIADD3 UR5, UPT, UPT, UR5, 0xc0, URZ ;  /* 0x000000c005057890 */ /* 0x000fe2000fffe0ff */
[----:B------:R-:W-:Y:S02]  /*8390*/  LOP3.LUT R53, R59, 0xffff0000, RZ, 0xc0, !PT ;  /* 0xffff00003b357812 */ /* 0x000fe400078ec0ff */
[C---:B------:R-:W-:Y:S01]  /*83a0*/  SHF.L.U32 R54, R60.reuse, 0x10, RZ ;  /* 0x000000103c367819 */ /* 0x040fe200000006ff */
[----:B------:R-:W-:Y:S01]  /*83b0*/  UPRMT UR5, UR37, 0x654, UR5 ;  /* 0x0000065425057896 */ /* 0x000fe20008000005 */
[----:B------:R-:W-:Y:S02]  /*83c0*/  LOP3.LUT R55, R60, 0xffff0000, RZ, 0xc0, !PT ;  /* 0xffff00003c377812 */ /* 0x000fe400078ec0ff */
[C---:B------:R-:W-:Y:S02]  /*83d0*/  SHF.L.U32 R56, R61.reuse, 0x10, RZ ;  /* 0x000000103d387819 */ /* 0x040fe400000006ff */
[----:B------:R-:W-:Y:S02]  /*83e0*/  LOP3.LUT R57, R61, 0xffff0000, RZ, 0xc0, !PT ;  /* 0xffff00003d397812 */ /* 0x000fe400078ec0ff */
[C---:B------:R-:W-:Y:S02]  /*83f0*/  SHF.L.U32 R58, R62.reuse, 0x10, RZ ;  /* 0x000000103e3a7819 */ /* 0x040fe400000006ff */
[----:B------:R-:W-:Y:S01]  /*8400*/  LOP3.LUT R59, R62, 0xffff0000, RZ, 0xc0, !PT ;  /* 0xffff00003e3b7812 */ /* 0x000fe200078ec0ff */
[----:B-1----:R-:W-:Y:S01]  /*8410*/  SYNCS.ARRIVE.TRANS64.RED.A1T0 RZ, [UR5], RZ ;  /* 0x000000ffffff79a7 */ /* 0x002fe20008100405 */
[C---:B------:R-:W-:Y:S02]  /*8420*/  SHF.L.U32 R60, R63.reuse, 0x10, RZ ;  /* 0x000000103f3c7819 */ /* 0x040fe400000006ff */
[----:B------:R-:W-:Y:S02]  /*8430*/  LOP3.LUT R61, R63, 0xffff0000, RZ, 0xc0, !PT ;  /* 0xffff00003f3d7812 */ /* 0x000fe400078ec0ff */
[C---:B------:R-:W-:Y:S01]  /*8440*/  SHF.L.U32 R62, R68.reuse, 0x10, RZ ;  /* 0x00000010443e7819 */ /* 0x040fe200000006ff */
[C---:B------:R-:W-:Y:S01]  /*8450*/  FMUL R4, R47.reuse, R4 ;  /* 0x000000042f047220 */ /* 0x040fe20000400000 */
[C---:B------:R-:W-:Y:S01]  /*8460*/  FMUL R5, R47.reuse, R5 ;  /* 0x000000052f057220 */ /* 0x040fe20000400000 */
[----:B------:R-:W-:Y:S01]  /*8470*/  FMUL R6, R47, R6 ;  /* 0x000000062f067220 */ /* 0x000fe20000400000 */
[----:B------:R-:W-:Y:S01]  /*8480*/  LOP3.LUT R63, R68, 0xffff0000, RZ, 0xc0, !PT ;  /* 0xffff0000443f7812 */ /* 0x000fe200078ec0ff */
[C---:B------:R-:W-:Y:S01]  /*8490*/  FFMA R4, R49.reuse, R0, R4 ;  /* 0x0000000031047223 */ /* 0x040fe20000000004 */
[----:B------:R-:W-:Y:S01]  /*84a0*/  FFMA R5, R49, R2, R5 ;  /* 0x0000000231057223 */ /* 0x000fe20000000005 */
[----:B------:R-:W-:Y:S01]  /*84b0*/  SHF.L.U32 R64, R69, 0x10, RZ ;  /* 0x0000001045407819 */ /* 0x000fe200000006ff */
[----:B------:R-:W-:Y:S01]  /*84c0*/  FFMA R6, R49, R3, R6 ;  /* 0x0000000331067223 */ /* 0x000fe20000000006 */
[----:B------:R-:W-:Y:S01]  /*84d0*/  FMUL R7, R47, R7 ;  /* 0x000000072f077220 */ /* 0x000fe20000400000 */
[----:B------:R-:W-:Y:S01]  /*84e0*/  LOP3.LUT R65, R69, 0xffff0000, RZ, 0xc0, !PT ;  /* 0xffff000045417812 */ /* 0x000fe200078ec0ff */
[----:B------:R-:W-:Y:S01]  /*84f0*/  FMUL R8, R47, R8 ;  /* 0x000000082f087220 */ /* 0x000fe20000400000 */
[----:B------:R-:W-:Y:S01]  /*8500*/  F2FP.BF16.F32.PACK_AB R4, R5, R4 ;  /* 0x000000040504723e */ /* 0x000fe200000010ff */
[----:B------:R-:W-:Y:S01]  /*8510*/  FFMA R7, R49, R48, R7 ;  /* 0x0000003031077223 */ /* 0x000fe20000000007 */
[----:B------:R-:W-:Y:S01]  /*8520*/  FMUL R9, R47, R9 ;  /* 0x000000092f097220 */ /* 0x000fe20000400000 */
[----:B------:R-:W-:Y:S01]  /*8530*/  FFMA R8, R49, R50, R8 ;  /* 0x0000003231087223 */ /* 0x000fe20000000008 */
[C---:B------:R-:W-:Y:S01]  /*8540*/  SHF.L.U32 R66, R70.reuse, 0x10, RZ ;  /* 0x0000001046427819 */ /* 0x040fe200000006ff */
[----:B------:R-:W-:Y:S01]  /*8550*/  FMUL R0, R47, R10 ;  /* 0x0000000a2f007220 */ /* 0x000fe20000400000 */
[----:B------:R-:W-:Y:S01]  /*8560*/  F2FP.BF16.F32.PACK_AB R5, R7, R6 ;  /* 0x000000060705723e */ /* 0x000fe200000010ff */
[----:B------:R-:W-:Y:S01]  /*8570*/  FFMA R9, R49, R51, R9 ;  /* 0x0000003331097223 */ /* 0x000fe20000000009 */
[----:B------:R-:W-:Y:S01]  /*8580*/  FMUL R2, R47, R11 ;  /* 0x0000000b2f027220 */ /* 0x000fe20000400000 */
[----:B------:R-:W-:Y:S01]  /*8590*/  FFMA R0, R49, R52, R0 ;  /* 0x0000003431007223 */ /* 0x000fe20000000000 */
[----:B------:R-:W-:Y:S01]  /*85a0*/  LOP3.LUT R67, R70, 0xffff0000, RZ, 0xc0, !PT ;  /* 0xffff000046437812 */ /* 0x000fe200078ec0ff */
[----:B------:R-:W-:Y:S01]  /*85b0*/  FMUL R3, R47, R12 ;  /* 0x0000000c2f037220 */ /* 0x000fe20000400000 */
[----:B------:R-:W-:Y:S01]  /*85c0*/  F2FP.BF16.F32.PACK_AB R6, R9, R8 ;  /* 0x000000080906723e */ /* 0x000fe200000010ff */
[----:B------:R-:W-:Y:S01]  /*85d0*/  FFMA R2, R49, R53, R2 ;  /* 0x0000003531027223 */ /* 0x000fe20000000002 */
[----:B------:R-:W-:Y:S01]  /*85e0*/  FMUL R10, R47, R13 ;  /* 0x0000000d2f0a7220 */ /* 0x000fe20000400000 */
[----:B------:R-:W-:Y:S01]  /*85f0*/  FFMA R3, R49, R54, R3 ;  /* 0x0000003631037223 */ /* 0x000fe20000000003 */
[----:B------:R-:W-:Y:S01]  /*8600*/  SHF.L.U32 R68, R71, 0x10, RZ ;  /* 0x0000001047447819 */ /* 0x000fe200000006ff */
[----:B------:R-:W-:Y:S01]  /*8610*/  FMUL R11, R47, R14 ;  /* 0x0000000e2f0b7220 */ /* 0x000fe20000400000 */
[----:B------:R-:W-:Y:S01]  /*8620*/  F2FP.BF16.F32.PACK_AB R7, R2, R0 ;  /* 0x000000000207723e */ /* 0x000fe200000010ff */
[----:B------:R-:W-:Y:S01]  /*8630*/  FFMA R10, R49, R55, R10 ;  /* 0x00000037310a7223 */ /* 0x000fe2000000000a */
[C---:B------:R-:W-:Y:S01]  /*8640*/  FMUL R15, R47.reuse, R15 ;  /* 0x0000000f2f0f7220 */ /* 0x040fe20000400000 */
[C---:B------:R-:W-:Y:S01]  /*8650*/  FMUL R12, R47.reuse, R16 ;  /* 0x000000102f0c7220 */ /* 0x040fe20000400000 */
[----:B------:R-:W-:Y:S01]  /*8660*/  FMUL R13, R47, R17 ;  /* 0x000000112f0d7220 */ /* 0x000fe20000400000 */
[----:B------:R1:W-:Y:S01]  /*8670*/  STS.128 [R100+0x6000], R4 ;  /* 0x0060000464007388 */ /* 0x0003e20000000c00 */
[----:B------:R-:W-:Y:S01]  /*8680*/  LOP3.LUT R69, R71, 0xffff0000, RZ, 0xc0, !PT ;  /* 0xffff000047457812 */ /* 0x000fe200078ec0ff */
[C---:B------:R-:W-:Y:S01]  /*8690*/  FFMA R11, R49.reuse, R56, R11 ;  /* 0x00000038310b7223 */ /* 0x040fe2000000000b */
[----:B------:R-:W-:Y:S01]  /*86a0*/  SHF.L.U32 R70, R76, 0x10, RZ ;  /* 0x000000104c467819 */ /* 0x000fe200000006ff */
[C---:B------:R-:W-:Y:S01]  /*86b0*/  FFMA R15, R49.reuse, R57, R15 ;  /* 0x00000039310f7223 */ /* 0x040fe2000000000f */
[----:B------:R-:W-:Y:S01]  /*86c0*/  F2FP.BF16.F32.PACK_AB R8, R10, R3 ;  /* 0x000000030a08723e */ /* 0x000fe200000010ff */
[C---:B------:R-:W-:Y:S01]  /*86d0*/  FFMA R12, R49.reuse, R58, R12 ;  /* 0x0000003a310c7223 */ /* 0x040fe2000000000c */
[----:B------:R-:W-:Y:S01]  /*86e0*/  FFMA R13, R49, R59, R13 ;  /* 0x0000003b310d7223 */ /* 0x000fe2000000000d */
[C---:B------:R-:W-:Y:S01]  /*86f0*/  FMUL R14, R47.reuse, R18 ;  /* 0x000000122f0e7220 */ /* 0x040fe20000400000 */
[C---:B------:R-:W-:Y:S01]  /*8700*/  FMUL R19, R47.reuse, R19 ;  /* 0x000000132f137220 */ /* 0x040fe20000400000 */
[C---:B------:R-:W-:Y:S01]  /*8710*/  FMUL R16, R47.reuse, R20 ;  /* 0x000000142f107220 */ /* 0x040fe20000400000 */
[----:B------:R-:W-:Y:S01]  /*8720*/  FMUL R17, R47, R21 ;  /* 0x000000152f117220 */ /* 0x000fe20000400000 */
[----:B------:R-:W-:Y:S01]  /*8730*/  FFMA R14, R49, R60, R14 ;  /* 0x0000003c310e7223 */ /* 0x000fe2000000000e */
        /* <DEDUP_REMOVED lines=9> */
[----:B------:R-:W-:Y:S01]  /*87d0*/  F2FP.BF16.F32.PACK_AB R9, R15, R11 ;  /* 0x0000000b0f09723e */ /* 0x000fe200000010ff */
[----:B------:R-:W-:Y:S01]  /*87e0*/  FFMA R23, R49, R65, R23 ;  /* 0x0000004131177223 */ /* 0x000fe20000000017 */
[----:B------:R-:W-:Y:S01]  /*87f0*/  FMUL R27, R47, R27 ;  /* 0x0000001b2f1b7220 */ /* 0x000fe20000400000 */
[----:B------:R-:W-:Y:S01]  /*8800*/  F2FP.BF16.F32.PACK_AB R10, R13, R12 ;  /* 0x0000000c0d0a723e */ /* 0x000fe200000010ff */
[----:B------:R-:W-:Y:S01]  /*8810*/  FFMA R20, R49, R66, R20 ;  /* 0x0000004231147223 */ /* 0x000fe20000000014 */
[----:B------:R-:W-:Y:S01]  /*8820*/  F2FP.BF16.F32.PACK_AB R11, R19, R14 ;  /* 0x0000000e130b723e */ /* 0x000fe200000010ff */
[----:B------:R-:W-:Y:S01]  /*8830*/  FMUL R24, R47, R28 ;  /* 0x0000001c2f187220 */ /* 0x000fe20000400000 */
[----:B------:R-:W-:Y:S01]  /*8840*/  LOP3.LUT R71, R76, 0xffff0000, RZ, 0xc0, !PT ;  /* 0xffff00004c477812 */ /* 0x000fe200078ec0ff */
[----:B------:R-:W-:Y:S01]  /*8850*/  FFMA R21, R49, R67, R21 ;  /* 0x0000004331157223 */ /* 0x000fe20000000015 */
[----:B------:R-:W-:Y:S01]  /*8860*/  SHF.L.U32 R72, R77, 0x10, RZ ;  /* 0x000000104d487819 */ /* 0x000fe200000006ff */
[----:B------:R1:W-:Y:S01]  /*8870*/  STS.128 [R99+0x6010], R8 ;  /* 0x0060100863007388 */ /* 0x0003e20000000c00 */
[----:B------:R-:W-:Y:S01]  /*8880*/  FMUL R25, R47, R29 ;  /* 0x0000001d2f197220 */ /* 0x000fe20000400000 */
[----:B------:R-:W-:Y:S01]  /*8890*/  FFMA R22, R49, R68, R22 ;  /* 0x0000004431167223 */ /* 0x000fe20000000016 */
[----:B------:R-:W-:Y:S01]  /*88a0*/  LOP3.LUT R73, R77, 0xffff0000, RZ, 0xc0, !PT ;  /* 0xffff00004d497812 */ /* 0x000fe200078ec0ff */
[----:B------:R-:W-:Y:S01]  /*88b0*/  FMUL R26, R47, R30 ;  /* 0x0000001e2f1a7220 */ /* 0x000fe20000400000 */
[----:B------:R-:W-:Y:S01]  /*88c0*/  FFMA R27, R49, R69, R27 ;  /* 0x00000045311b7223 */ /* 0x000fe2000000001b */
[C---:B------:R-:W-:Y:S01]  /*88d0*/  SHF.L.U32 R74, R78.reuse, 0x10, RZ ;  /* 0x000000104e4a7819 */ /* 0x040fe200000006ff */
[----:B------:R-:W-:Y:S01]  /*88e0*/  FMUL R31, R47, R31 ;  /* 0x0000001f2f1f7220 */ /* 0x000fe20000400000 */
[----:B------:R-:W-:Y:S01]  /*88f0*/  FFMA R24, R49, R70, R24 ;  /* 0x0000004631187223 */ /* 0x000fe20000000018 */
[----:B------:R-:W-:Y:S01]  /*8900*/  LOP3.LUT R75, R78, 0xffff0000, RZ, 0xc0, !PT ;  /* 0xffff00004e4b7812 */ /* 0x000fe200078ec0ff */
[----:B------:R-:W-:Y:S01]  /*8910*/  FMUL R28, R47, R32 ;  /* 0x000000202f1c7220 */ /* 0x000fe20000400000 */
[----:B------:R-:W-:Y:S01]  /*8920*/  FFMA R25, R49, R71, R25 ;  /* 0x0000004731197223 */ /* 0x000fe20000000019 */
[----:B------:R-:W-:Y:S01]  /*8930*/  SHF.L.U32 R76, R79, 0x10, RZ ;  /* 0x000000104f4c7819 */ /* 0x000fe200000006ff */
[----:B------:R-:W-:Y:S01]  /*8940*/  FMUL R29, R47, R33 ;  /* 0x000000212f1d7220 */ /* 0x000fe20000400000 */
[----:B------:R-:W-:Y:S01]  /*8950*/  F2FP.BF16.F32.PACK_AB R16, R17, R16 ;  /* 0x000000101110723e */ /* 0x000fe200000010ff */
[----:B------:R-:W-:Y:S01]  /*8960*/  FFMA R26, R49, R72, R26 ;  /* 0x00000048311a7223 */ /* 0x000fe2000000001a */
[----:B------:R-:W-:Y:S01]  /*8970*/  LOP3.LUT R77, R79, 0xffff0000, RZ, 0xc0, !PT ;  /* 0xffff00004f4d7812 */ /* 0x000fe200078ec0ff */
        /* <DEDUP_REMOVED lines=33> */
.L_x_123:
[----:B------:R-:W-:Y:S05]  /*8b90*/  BSYNC.RECONVERGENT B0 ;  /* 0x0000000000007941 */ /* 0x000fea0003800200 */
.L_x_122:
[----:B------:R-:W-:Y:S01]  /*8ba0*/  BAR.SYNC.DEFER_BLOCKING 0x1, 0x80 ;  /* 0x0042000000007b1d */ /* 0x000fe20000010000 */
[----:B------:R-:W-:Y:S01]  /*8bb0*/  UISETP.NE.AND UP0, UPT, UR49, -0x4, UPT ;  /* 0xfffffffc3100788c */ /* 0x000fe2000bf05270 */
[----:B------:R-:W-:Y:S08]  /*8bc0*/  IADD3 R45, PT, PT, R45, 0x1, RZ ;  /* 0x000000012d2d7810 */ /* 0x000ff00007ffe0ff */
[----:B------:R-:W-:Y:S05]  /*8bd0*/  BRA.U !UP0, `(.L_x_124) ;  /* 0x0000000108287547 */ /* 0x000fea000b800000 */
[----:B------:R-:W-:Y:S01]  /*8be0*/  ISETP.NE.AND P0, PT, R107, RZ, PT ;  /* 0x000000ff6b00720c */ /* 0x000fe20003f05270 */
[----:B------:R-:W-:Y:S01]  /*8bf0*/  IMAD.U32 R2, RZ, RZ, UR51 ;  /* 0x00000033ff027e24 */ /* 0x000fe2000f8e00ff */
[----:B------:R-:W-:Y:S01]  /*8c00*/  UIADD3 UR51, UPT, UPT, UR51, 0x1, URZ ;  /* 0x0000000133337890 */ /* 0x000fe2000fffe0ff */
[----:B------:R-:W-:Y:S03]  /*8c10*/  IMAD.U32 R0, RZ, RZ, UR37 ;  /* 0x00000025ff007e24 */ /* 0x000fe6000f8e00ff */
[----:B------:R-:W-:Y:S04]  /*8c20*/  UISETP.NE.AND UP0, UPT, UR51, 0x4, UPT ;  /* 0x000000043300788c */ /* 0x000fe8000bf05270 */
[----:B------:R-:W-:Y:S03]  /*8c30*/  USEL UR51, UR51, URZ, UP0 ;  /* 0x000000ff33337287 */ /* 0x000fe60008000000 */
[----:B------:R-:W-:Y:S05]  /*8c40*/  @P0 LEA R2, R2, UR48, 0x3 ;  /* 0x0000003002020c11 */ /* 0x000fea000f8e18ff */
[----:B------:R-:W-:Y:S05]  /*8c50*/  @P0 VIADD R2, R2, 0x50 ;  /* 0x0000005002020836 */ /* 0x000fea0000000000 */
[----:B------:R-:W-:Y:S04]  /*8c60*/  @P0 PRMT R0, R0, 0x654, R2 ;  /* 0x0000065400000816 */ /* 0x000fe80000000002 */
[----:B------:R2:W-:Y:S03]  /*8c70*/  @P0 SYNCS.ARRIVE.TRANS64.RED.A1T0 RZ, [R0+URZ], RZ ;  /* 0x000000ff00ff09a7 */ /* 0x0005e600081004ff */
.L_x_124:
[----:B------:R-:W-:Y:S01]  /*8c80*/  ISETP.NE.AND P2, PT, R103, RZ, PT ;  /* 0x000000ff6700720c */ /* 0x000fe20003f45270 */
[----:B------:R-:W-:Y:S01]  /*8c90*/  UIADD3 UR49, UPT, UPT, UR49, 0x4, URZ ;  /* 0x0000000431317890 */ /* 0x000fe2000fffe0ff */
[----:B------:R-:W-:Y:S01]  /*8ca0*/  ISETP.NE.AND P0, PT, R105, 0x2, PT ;  /* 0x000000026900780c */ /* 0x000fe20003f05270 */
[----:B------:R-:W-:Y:S01]  /*8cb0*/  IMAD.IADD R14, R43, 0x1, R86 ;  /* 0x000000012b0e7824 */ /* 0x000fe200078e0256 */
[----:B------:R-:W-:Y:S01]  /*8cc0*/  ISETP.NE.AND P1, PT, R45, 0x4, PT ;  /* 0x000000042d00780c */ /* 0x000fe20003f25270 */
[----:B------:R-:W-:Y:S01]  /*8cd0*/  IMAD.IADD R15, R44, 0x1, R87 ;  /* 0x000000012c0f7824 */ /* 0x000fe200078e0257 */
[----:B------:R-:W-:Y:S02]  /*8ce0*/  SEL R2, RZ, 0x1, P0 ;  /* 0x00000001ff027807 */ /* 0x000fe40000000000 */
[----:B--2---:R-:W-:Y:S02]  /*8cf0*/  SEL R0, RZ, 0x1, P1 ;  /* 0x00000001ff007807 */ /* 0x004fe40000800000 */
[----:B------:R-:W-:Y:S02]  /*8d00*/  LOP3.LUT R95, R95, R2, RZ, 0x3c, !PT ;  /* 0x000000025f5f7212 */ /* 0x000fe400078e3cff */
[----:B------:R-:W-:Y:S02]  /*8d10*/  LOP3.LUT R96, R96, R0, RZ, 0x3c, !PT ;  /* 0x0000000060607212 */ /* 0x000fe400078e3cff */
[----:B------:R-:W-:Y:S02]  /*8d20*/  @P2 R2UR UR36, R94 ;  /* 0x000000005e2422ca */ /* 0x000fe400000e0000 */
[----:B------:R-:W-:Y:S02]  /*8d30*/  SEL R105, R105, RZ, P0 ;  /* 0x000000ff69697207 */ /* 0x000fe40000000000 */
[----:B------:R-:W-:Y:S01]  /*8d40*/  SEL R45, R45, RZ, P1 ;  /* 0x000000ff2d2d7207 */ /* 0x000fe20000800000 */
[----:B------:R-:W-:Y:S10]  /*8d50*/  @P2 BRA `(.L_x_125) ;  /* 0xffffffc000502947 */ /* 0x000ff4000383ffff */
[----:B------:R-:W-:-:S09]  /*8d60*/  UISETP.NE.AND UP0, UPT, UR50, URZ, UPT ;  /* 0x000000ff3200728c */ /* 0x000fd2000bf05270 */
[----:B------:R-:W-:Y:S05]  /*8d70*/  BRA.U !UP0, `(.L_x_126) ;  /* 0x0000000108487547 */ /* 0x000fea000b800000 */
[----:B------:R-:W2:Y:S02]  /*8d80*/  LDCU.64 UR4, c[0x0][0x890] ;  /* 0x00011200ff0477ac */ /* 0x000ea40008000a00 */
[----:B--2---:R-:W-:-:S04]  /*8d90*/  UISETP.NE.U32.AND UP0, UPT, UR4, URZ, UPT ;  /* 0x000000ff0400728c */ /* 0x004fc8000bf05070 */
[----:B------:R-:W-:-:S09]  /*8da0*/  UISETP.NE.AND.EX UP0, UPT, UR5, URZ, UPT, UP0 ;  /* 0x000000ff0500728c */ /* 0x000fd2000bf05300 */
[----:B------:R-:W-:Y:S05]  /*8db0*/  BRA.U UP0, `(.L_x_127) ;  /* 0x00000001000c7547 */ /* 0x000fea000b800000 */
[----:B------:R-:W-:-:S13]  /*8dc0*/  FSETP.NEU.AND P0, PT, R49, RZ, PT ;  /* 0x000000ff3100720b */ /* 0x000fda0003f0d000 */
[----:B------:R-:W-:Y:S05]  /*8dd0*/  @!P0 EXIT ;  /* 0x000000000000894d */ /* 0x000fea0003800000 */
[----:B------:R-:W-:Y:S05]  /*8de0*/  BRA `(.L_x_126) ;  /* 0x00000000002c7947 */ /* 0x000fea0003800000 */
.L_x_127:
[----:B------:R-:W-:Y:S01]  /*8df0*/  ISETP.NE.AND P0, PT, R104, RZ, PT ;  /* 0x000000ff6800720c */ /* 0x000fe20003f05270 */
[----:B------:R-:W-:-:S12]  /*8e00*/  BSSY.RECONVERGENT B0, `(.L_x_126) ;  /* 0x0000009000007945 */ /* 0x000fd80003800200 */
[----:B------:R-:W-:Y:S05]  /*8e10*/  @P0 BRA `(.L_x_128) ;  /* 0x0000000000140947 */ /* 0x000fea0003800000 */
[----:B------:R-:W2:Y:S02]  /*8e20*/  LDCU.64 UR4, c[0x0][0x888] ;  /* 0x00011100ff0477ac */ /* 0x000ea40008000a00 */
[----:B--2---:R-:W-:-:S04]  /*8e30*/  ISETP.NE.U32.AND P0, PT, RZ, UR4, PT ;  /* 0x00000004ff007c0c */ /* 0x004fc8000bf05070 */
[----:B------:R-:W-:-:S13]  /*8e40*/  ISETP.NE.AND.EX P0, PT, RZ, UR5, PT, P0 ;  /* 0x00000005ff007c0c */ /* 0x000fda000bf05300 */
[----:B------:R-:W-:Y:S05]  /*8e50*/  @!P0 EXIT ;  /* 0x000000000000894d */ /* 0x000fea0003800000 */
[----:B------:R-:W-:Y:S05]  /*8e60*/  BRA `(.L_x_129) ;  /* 0x0000000000087947 */ /* 0x000fea0003800000 */
.L_x_128:
[----:B------:R-:W-:-:S13]  /*8e70*/  FSETP.NEU.AND P0, PT, R49, RZ, PT ;  /* 0x000000ff3100720b */ /* 0x000fda0003f0d000 */
[----:B------:R-:W-:Y:S05]  /*8e80*/  @!P0 EXIT ;  /* 0x000000000000894d */ /* 0x000fea0003800000 */
.L_x_129:
[----:B------:R-:W-:Y:S05]  /*8e90*/  BSYNC.RECONVERGENT B0 ;  /* 0x0000000000007941 */ /* 0x000fea0003800200 */
.L_x_126:
[----:B------:R-:W-:Y:S01]  /*8ea0*/  ULEA UR4, UR51, UR48, 0x3 ;  /* 0x0000003033047291 */ /* 0x000fe2000f8e18ff */
[----:B------:R-:W-:-:S04]  /*8eb0*/  DEPBAR.LE SB0, 0x0 ;  /* 0x000080000000791a */ /* 0x000fc80000000000 */
[----:B------:R-:W-:-:S04]  /*8ec0*/  UIADD3 UR4, UPT, UPT, UR4, 0x50, URZ ;  /* 0x0000005004047890 */ /* 0x000fc8000fffe0ff */
[----:B------:R-:W-:-:S09]  /*8ed0*/  UPRMT UR4, UR37, 0x654, UR4 ;  /* 0x0000065425047896 */ /* 0x000fd20008000004 */
[----:B------:R-:W-:Y:S01]  /*8ee0*/  SYNCS.ARRIVE.TRANS64.RED.A1T0 RZ, [UR4], RZ ;  /* 0x000000ffffff79a7 */ /* 0x000fe20008100404 */
[----:B------:R-:W-:Y:S05]  /*8ef0*/  EXIT ;  /* 0x000000000000794d */ /* 0x000fea0003800000 */
.L_x_19:
[----:B--2---:R2:W1:Y:S02]  /*8f00*/  SYNCS.PHASECHK.TRANS64.TRYWAIT P0, [R2+URZ+0xf0], R3 ;  /* 0x0000f003020075a7 */ /* 0x00446400080011ff */
[----:B-1----:R-:W-:Y:S05]  /*8f10*/  @!P0 NANOSLEEP.SYNCS 0x989680 ;  /* 0x009896800000895d */ /* 0x002fea0003900000 */
[----:B------:R-:W1:Y:S02]  /*8f20*/  @!P0 SYNCS.PHASECHK.TRANS64 P0, [R2+URZ+0xf0], R3 ;  /* 0x0000f003020085a7 */ /* 0x000e6400080010ff */
[----:B-1----:R-:W-:Y:S05]  /*8f30*/  @!P0 BRA `(.L_x_19) ;  /* 0xfffffffc00f08947 */ /* 0x002fea000383ffff */
[----:B------:R-:W-:Y:S05]  /*8f40*/  BRA `(.L_x_130) ;  /* 0xffffff84009c7947 */ /* 0x000fea000383ffff */
.L_x_22:
[----:B-1----:R-:W-:-:S07]  /*8f50*/  MOV R2, UR33 ;  /* 0x0000002100027c02 */ /* 0x002fce0008000f00 */
.L_x_131:
[----:B-1----:R1:W2:Y:S02]  /*8f60*/  SYNCS.PHASECHK.TRANS64.TRYWAIT P0, [R2+URZ+0x18], R4 ;  /* 0x00001804020075a7 */ /* 0x0022a400080011ff */
[----:B--2---:R-:W-:Y:S05]  /*8f70*/  @!P0 NANOSLEEP.SYNCS 0x989680 ;  /* 0x009896800000895d */ /* 0x004fea0003900000 */
[----:B------:R-:W2:Y:S02]  /*8f80*/  @!P0 SYNCS.PHASECHK.TRANS64 P0, [R2+URZ+0x18], R4 ;  /* 0x00001804020085a7 */ /* 0x000ea400080010ff */
[----:B--2---:R-:W-:Y:S05]  /*8f90*/  @!P0 BRA `(.L_x_131) ;  /* 0xfffffffc00f08947 */ /* 0x004fea000383ffff */
[----:B------:R-:W-:Y:S05]  /*8fa0*/  BRA `(.L_x_21) ;  /* 0xffffff8400ec7947 */ /* 0x000fea000383ffff */
.L_x_28:
[----:B-1----:R-:W-:-:S07]  /*8fb0*/  MOV R2, UR33 ;  /* 0x0000002100027c02 */ /* 0x002fce0008000f00 */
.L_x_132:
[----:B-1----:R1:W2:Y:S02]  /*8fc0*/  SYNCS.PHASECHK.TRANS64.TRYWAIT P0, [R2+URZ+0x18], R4 ;  /* 0x00001804020075a7 */ /* 0x0022a400080011ff */
[----:B--2---:R-:W-:Y:S05]  /*8fd0*/  @!P0 NANOSLEEP.SYNCS 0x989680 ;  /* 0x009896800000895d */ /* 0x004fea0003900000 */
[----:B------:R-:W2:Y:S02]  /*8fe0*/  @!P0 SYNCS.PHASECHK.TRANS64 P0, [R2+URZ+0x18], R4 ;  /* 0x00001804020085a7 */ /* 0x000ea400080010ff */
[----:B--2---:R-:W-:Y:S05]  /*8ff0*/  @!P0 BRA `(.L_x_132) ;  /* 0xfffffffc00f08947 */ /* 0x004fea000383ffff */
[----:B------:R-:W-:Y:S05]  /*9000*/  BRA `(.L_x_27) ;  /* 0xffffff8800c07947 */ /* 0x000fea000383ffff */
.L_x_32:
[----:B-1----:R1:W2:Y:S02]  /*9010*/  SYNCS.PHASECHK.TRANS64.TRYWAIT P0, [R2+URZ+0x80], R3 ;  /* 0x00008003020075a7 */ /* 0x0022a400080011ff */
[----:B--2---:R-:W-:Y:S05]  /*9020*/  @!P0 NANOSLEEP.SYNCS 0x989680 ;  /* 0x009896800000895d */ /* 0x004fea0003900000 */
[----:B------:R-:W2:Y:S02]  /*9030*/  @!P0 SYNCS.PHASECHK.TRANS64 P0, [R2+URZ+0x80], R3 ;  /* 0x00008003020085a7 */ /* 0x000ea400080010ff */
[----:B--2---:R-:W-:Y:S05]  /*9040*/  @!P0 BRA `(.L_x_32) ;  /* 0xfffffffc00f08947 */ /* 0x004fea000383ffff */
[----:B------:R-:W-:Y:S05]  /*9050*/  BRA `(.L_x_133) ;  /* 0xffffff8c00747947 */ /* 0x000fea000383ffff */
.L_x_36:
[----:B----4-:R-:W-:-:S07]  /*9060*/  MOV R0, UR5 ;  /* 0x0000000500007c02 */ /* 0x010fce0008000f00 */
.L_x_134:
[----:B-1----:R1:W2:Y:S02]  /*9070*/  SYNCS.PHASECHK.TRANS64.TRYWAIT P0, [R0+URZ], R2 ;  /* 0x00000002000075a7 */ /* 0x0022a400080011ff */
[----:B--2---:R-:W-:Y:S05]  /*9080*/  @!P0 NANOSLEEP.SYNCS 0x989680 ;  /* 0x009896800000895d */ /* 0x004fea0003900000 */
[----:B------:R-:W2:Y:S02]  /*9090*/  @!P0 SYNCS.PHASECHK.TRANS64 P0, [R0+URZ], R2 ;  /* 0x00000002000085a7 */ /* 0x000ea400080010ff */
[----:B--2---:R-:W-:Y:S05]  /*90a0*/  @!P0 BRA `(.L_x_134) ;  /* 0xfffffffc00f08947 */ /* 0x004fea000383ffff */
[----:B------:R-:W-:Y:S05]  /*90b0*/  BRA `(.L_x_135) ;  /* 0xffffff9000e47947 */ /* 0x000fea000383ffff */
.L_x_37:
[----:B----4-:R-:W-:-:S07]  /*90c0*/  MOV R0, UR5 ;  /* 0x0000000500007c02 */ /* 0x010fce0008000f00 */
.L_x_136:
[----:B-1----:R1:W2:Y:S02]  /*90d0*/  SYNCS.PHASECHK.TRANS64.TRYWAIT P0, [R0+URZ], R2 ;  /* 0x00000002000075a7 */ /* 0x0022a400080011ff */
[----:B--2---:R-:W-:Y:S05]  /*90e0*/  @!P0 NANOSLEEP.SYNCS 0x989680 ;  /* 0x009896800000895d */ /* 0x004fea0003900000 */
[----:B------:R-:W2:Y:S02]  /*90f0*/  @!P0 SYNCS.PHASECHK.TRANS64 P0, [R0+URZ], R2 ;  /* 0x00000002000085a7 */ /* 0x000ea400080010ff */
[----:B--2---:R-:W-:Y:S05]  /*9100*/  @!P0 BRA `(.L_x_136) ;  /* 0xfffffffc00f08947 */ /* 0x004fea000383ffff */
[----:B------:R-:W-:Y:S05]  /*9110*/  BRA `(.L_x_137) ;  /* 0xffffff9000f07947 */ /* 0x000fea000383ffff */
.L_x_40:
[----:B-1----:R1:W2:Y:S02]  /*9120*/  SYNCS.PHASECHK.TRANS64.TRYWAIT P0, [R0+URZ+0xe0], R4 ;  /* 0x0000e004000075a7 */ /* 0x0022a400080011ff */
[----:B--2---:R-:W-:Y:S05]  /*9130*/  @!P0 NANOSLEEP.SYNCS 0x989680 ;  /* 0x009896800000895d */ /* 0x004fea0003900000 */
[----:B------:R-:W2:Y:S02]  /*9140*/  @!P0 SYNCS.PHASECHK.TRANS64 P0, [R0+URZ+0xe0], R4 ;  /* 0x0000e004000085a7 */ /* 0x000ea400080010ff */
[----:B--2---:R-:W-:Y:S05]  /*9150*/  @!P0 BRA `(.L_x_40) ;  /* 0xfffffffc00f08947 */ /* 0x004fea000383ffff */
[----:B------:R-:W-:Y:S05]  /*9160*/  BRA `(.L_x_138) ;  /* 0xffffff94004c7947 */ /* 0x000fea000383ffff */
.L_x_41:
[----:B------:R-:W-:-:S07]  /*9170*/  MOV R0, UR5 ;  /* 0x0000000500007c02 */ /* 0x000fce0008000f00 */
.L_x_139:
[----:B-1----:R1:W2:Y:S02]  /*9180*/  SYNCS.PHASECHK.TRANS64.TRYWAIT P0, [R0+URZ+0x90], R5 ;  /* 0x00009005000075a7 */ /* 0x0022a400080011ff */
[----:B--2---:R-:W-:Y:S05]  /*9190*/  @!P0 NANOSLEEP.SYNCS 0x989680 ;  /* 0x009896800000895d */ /* 0x004fea0003900000 */
[----:B------:R-:W2:Y:S02]  /*91a0*/  @!P0 SYNCS.PHASECHK.TRANS64 P0, [R0+URZ+0x90], R5 ;  /* 0x00009005000085a7 */ /* 0x000ea400080010ff */
[----:B--2---:R-:W-:Y:S05]  /*91b0*/  @!P0 BRA `(.L_x_139) ;  /* 0xfffffffc00f08947 */ /* 0x004fea000383ffff */
[----:B------:R-:W-:Y:S05]  /*91c0*/  BRA `(.L_x_140) ;  /* 0xffffff94005c7947 */ /* 0x000fea000383ffff */
.L_x_42:
[----:B-1----:R1:W2:Y:S02]  /*91d0*/  SYNCS.PHASECHK.TRANS64.TRYWAIT P1, [R0+URZ+0x80], R4 ;  /* 0x00008004000075a7 */ /* 0x0022a400080211ff */
[----:B--2---:R-:W-:Y:S05]  /*91e0*/  @!P1 NANOSLEEP.SYNCS 0x989680 ;  /* 0x009896800000995d */ /* 0x004fea0003900000 */
[----:B------:R-:W2:Y:S02]  /*91f0*/  @!P1 SYNCS.PHASECHK.TRANS64 P1, [R0+URZ+0x80], R4 ;  /* 0x00008004000095a7 */ /* 0x000ea400080210ff */
[----:B--2---:R-:W-:Y:S05]  /*9200*/  @!P1 BRA `(.L_x_42) ;  /* 0xfffffffc00f09947 */ /* 0x004fea000383ffff */
[----:B------:R-:W-:Y:S05]  /*9210*/  BRA `(.L_x_141) ;  /* 0xffffff94008c7947 */ /* 0x000fea000383ffff */
.L_x_45:
[----:B------:R-:W-:-:S07]  /*9220*/  MOV R0, UR5 ;  /* 0x0000000500007c02 */ /* 0x000fce0008000f00 */
.L_x_142:
[----:B-1----:R1:W2:Y:S02]  /*9230*/  SYNCS.PHASECHK.TRANS64.TRYWAIT P0, [R0+URZ+0x90], R2 ;  /* 0x00009002000075a7 */ /* 0x0022a400080011ff */
[----:B--2---:R-:W-:Y:S05]  /*9240*/  @!P0 NANOSLEEP.SYNCS 0x989680 ;  /* 0x009896800000895d */ /* 0x004fea0003900000 */
[----:B------:R-:W2:Y:S02]  /*9250*/  @!P0 SYNCS.PHASECHK.TRANS64 P0, [R0+URZ+0x90], R2 ;  /* 0x00009002000085a7 */ /* 0x000ea400080010ff */
[----:B--2---:R-:W-:Y:S05]  /*9260*/  @!P0 BRA `(.L_x_142) ;  /* 0xfffffffc00f08947 */ /* 0x004fea000383ffff */
[----:B------:R-:W-:Y:S05]  /*9270*/  BRA `(.L_x_44) ;  /* 0xffffff9400e07947 */ /* 0x000fea000383ffff */
.L_x_52:
[----:B-1----:R1:W2:Y:S02]  /*9280*/  SYNCS.PHASECHK.TRANS64.TRYWAIT P1, [R0+URZ+0x80], R2 ;  /* 0x00008002000075a7 */ /* 0x0022a400080211ff */
[----:B--2---:R-:W-:Y:S05]  /*9290*/  @!P1 NANOSLEEP.SYNCS 0x989680 ;  /* 0x009896800000995d */ /* 0x004fea0003900000 */
[----:B------:R-:W2:Y:S02]  /*92a0*/  @!P1 SYNCS.PHASECHK.TRANS64 P1, [R0+URZ+0x80], R2 ;  /* 0x00008002000095a7 */ /* 0x000ea400080210ff */
[----:B--2---:R-:W-:Y:S05]  /*92b0*/  @!P1 BRA `(.L_x_52) ;  /* 0xfffffffc00f09947 */ /* 0x004fea000383ffff */
[----:B------:R-:W-:Y:S05]  /*92c0*/  BRA `(.L_x_143) ;  /* 0xffffff9c00707947 */ /* 0x000fea000383ffff */
.L_x_53:
[----:B------:R-:W-:-:S07]  /*92d0*/  MOV R2, UR6 ;  /* 0x0000000600027c02 */ /* 0x000fce0008000f00 */
.L_x_144:
[----:B-1----:R1:W2:Y:S02]  /*92e0*/  SYNCS.PHASECHK.TRANS64.TRYWAIT P0, [R2+URZ+0xc0], R0 ;  /* 0x0000c000020075a7 */ /* 0x0022a400080011ff */
[----:B--2---:R-:W-:Y:S05]  /*92f0*/  @!P0 NANOSLEEP.SYNCS 0x989680 ;  /* 0x009896800000895d */ /* 0x004fea0003900000 */
[----:B------:R-:W2:Y:S02]  /*9300*/  @!P0 SYNCS.PHASECHK.TRANS64 P0, [R2+URZ+0xc0], R0 ;  /* 0x0000c000020085a7 */ /* 0x000ea400080010ff */
[----:B--2---:R-:W-:Y:S05]  /*9310*/  @!P0 BRA `(.L_x_144) ;  /* 0xfffffffc00f08947 */ /* 0x004fea000383ffff */
[----:B------:R-:W-:Y:S05]  /*9320*/  BRA `(.L_x_145) ;  /* 0xffffff9c00a87947 */ /* 0x000fea000383ffff */
.L_x_56:
[----:B------:R-:W-:Y:S07]  /*9330*/  MOV R0, UR11 ;  /* 0x0000000b00007c02 */ /* 0x000fee0008000f00 */
.L_x_146:
[----:B-1----:R1:W2:Y:S02]  /*9340*/  SYNCS.PHASECHK.TRANS64.TRYWAIT P0, [R0+URZ], R2 ;  /* 0x00000002000075a7 */ /* 0x0022a400080011ff */
[----:B--2---:R-:W-:Y:S05]  /*9350*/  @!P0 NANOSLEEP.SYNCS 0x989680 ;  /* 0x009896800000895d */ /* 0x004fea0003900000 */
[----:B------:R-:W2:Y:S02]  /*9360*/  @!P0 SYNCS.PHASECHK.TRANS64 P0, [R0+URZ], R2 ;  /* 0x00000002000085a7 */ /* 0x000ea400080010ff */
[----:B--2---:R-:W-:Y:S05]  /*9370*/  @!P0 BRA `(.L_x_146) ;  /* 0xfffffffc00f08947 */ /* 0x004fea000383ffff */
[----:B------:R-:W-:Y:S05]  /*9380*/  BRA `(.L_x_55) ;  /* 0xffffff9c00c47947 */ /* 0x000fea000383ffff */
.L_x_59:
[----:B------:R-:W-:-:S07]  /*9390*/  MOV R0, UR6 ;  /* 0x0000000600007c02 */ /* 0x000fce0008000f00 */
.L_x_147:
[----:B--2---:R2:W4:Y:S02]  /*93a0*/  SYNCS.PHASECHK.TRANS64.TRYWAIT P0, [R0+URZ], R2 ;  /* 0x00000002000075a7 */ /* 0x00452400080011ff */
[----:B----4-:R-:W-:Y:S05]  /*93b0*/  @!P0 NANOSLEEP.SYNCS 0x989680 ;  /* 0x009896800000895d */ /* 0x010fea0003900000 */
[----:B------:R-:W4:Y:S02]  /*93c0*/  @!P0 SYNCS.PHASECHK.TRANS64 P0, [R0+URZ], R2 ;  /* 0x00000002000085a7 */ /* 0x000f2400080010ff */
[----:B----4-:R-:W-:Y:S05]  /*93d0*/  @!P0 BRA `(.L_x_147) ;  /* 0xfffffffc00f08947 */ /* 0x010fea000383ffff */
[----:B------:R-:W-:Y:S05]  /*93e0*/  BRA `(.L_x_148) ;  /* 0xffffffa000f07947 */ /* 0x000fea000383ffff */
.L_x_60:
[----:B------:R-:W-:-:S07]  /*93f0*/  MOV R0, UR6 ;  /* 0x0000000600007c02 */ /* 0x000fce0008000f00 */
.L_x_149:
[----:B-1----:R1:W2:Y:S02]  /*9400*/  SYNCS.PHASECHK.TRANS64.TRYWAIT P0, [R0+URZ], R3 ;  /* 0x00000003000075a7 */ /* 0x0022a400080011ff */
[----:B--2---:R-:W-:Y:S05]  /*9410*/  @!P0 NANOSLEEP.SYNCS 0x989680 ;  /* 0x009896800000895d */ /* 0x004fea0003900000 */
[----:B------:R-:W2:Y:S02]  /*9420*/  @!P0 SYNCS.PHASECHK.TRANS64 P0, [R0+URZ], R3 ;  /* 0x00000003000085a7 */ /* 0x000ea400080010ff */
[----:B--2---:R-:W-:Y:S05]  /*9430*/  @!P0 BRA `(.L_x_149) ;  /* 0xfffffffc00f08947 */ /* 0x004fea000383ffff */
[----:B------:R-:W-:Y:S05]  /*9440*/  BRA `(.L_x_150) ;  /* 0xffffffa000fc7947 */ /* 0x000fea000383ffff */
.L_x_61:
[----:B------:R-:W-:-:S07]  /*9450*/  MOV R0, UR6 ;  /* 0x0000000600007c02 */ /* 0x000fce0008000f00 */
.L_x_151:
[----:B-1----:R1:W2:Y:S02]  /*9460*/  SYNCS.PHASECHK.TRANS64.TRYWAIT P0, [R0+URZ], R3 ;  /* 0x00000003000075a7 */ /* 0x0022a400080011ff */
[----:B--2---:R-:W-:Y:S05]  /*9470*/  @!P0 NANOSLEEP.SYNCS 0x989680 ;  /* 0x009896800000895d */ /* 0x004fea0003900000 */
[----:B------:R-:W2:Y:S02]  /*9480*/  @!P0 SYNCS.PHASECHK.TRANS64 P0, [R0+URZ], R3 ;  /* 0x00000003000085a7 */ /* 0x000ea400080010ff */
[----:B--2---:R-:W-:Y:S05]  /*9490*/  @!P0 BRA `(.L_x_151) ;  /* 0xfffffffc00f08947 */ /* 0x004fea000383ffff */
[----:B------:R-:W-:Y:S05]  /*94a0*/  BRA `(.L_x_152) ;  /* 0xffffffa400087947 */ /* 0x000fea000383ffff */
.L_x_62:
[----:B-1----:R-:W-:-:S07]  /*94b0*/  MOV R0, UR7 ;  /* 0x0000000700007c02 */ /* 0x002fce0008000f00 */
.L_x_153:
[----:B-1----:R1:W2:Y:S02]  /*94c0*/  SYNCS.PHASECHK.TRANS64.TRYWAIT P0, [R0+URZ], R2 ;  /* 0x00000002000075a7 */ /* 0x0022a400080011ff */
[----:B--2---:R-:W-:Y:S05]  /*94d0*/  @!P0 NANOSLEEP.SYNCS 0x989680 ;  /* 0x009896800000895d */ /* 0x004fea0003900000 */
[----:B------:R-:W2:Y:S02]  /*94e0*/  @!P0 SYNCS.PHASECHK.TRANS64 P0, [R0+URZ], R2 ;  /* 0x00000002000085a7 */ /* 0x000ea400080010ff */
[----:B--2---:R-:W-:Y:S05]  /*94f0*/  @!P0 BRA `(.L_x_153) ;  /* 0xfffffffc00f08947 */ /* 0x004fea000383ffff */
[----:B------:R-:W-:Y:S05]  /*9500*/  BRA `(.L_x_154) ;  /* 0xffffffa400147947 */ /* 0x000fea000383ffff */
.L_x_67:
[----:B--2---:R2:W3:Y:S02]  /*9510*/  SYNCS.PHASECHK.TRANS64.TRYWAIT P0, [R0+URZ+0x80], R2 ;  /* 0x00008002000075a7 */ /* 0x0044e400080011ff */
[----:B---3--:R-:W-:Y:S05]  /*9520*/  @!P0 NANOSLEEP.SYNCS 0x989680 ;  /* 0x009896800000895d */ /* 0x008fea0003900000 */
[----:B------:R-:W3:Y:S02]  /*9530*/  @!P0 SYNCS.PHASECHK.TRANS64 P0, [R0+URZ+0x80], R2 ;  /* 0x00008002000085a7 */ /* 0x000ee400080010ff */
[----:B---3--:R-:W-:Y:S05]  /*9540*/  @!P0 BRA `(.L_x_67) ;  /* 0xfffffffc00f08947 */ /* 0x008fea000383ffff */
[----:B------:R-:W-:Y:S05]  /*9550*/  BRA `(.L_x_155) ;  /* 0xffffffa800207947 */ /* 0x000fea000383ffff */
.L_x_70:
[----:B------:R-:W-:Y:S07]  /*9560*/  MOV R0, UR7 ;  /* 0x0000000700007c02 */ /* 0x000fee0008000f00 */
.L_x_156:
[----:B--2---:R2:W3:Y:S02]  /*9570*/  SYNCS.PHASECHK.TRANS64.TRYWAIT P0, [R0+URZ+0x78], R2 ;  /* 0x00007802000075a7 */ /* 0x0044e400080011ff */
[----:B---3--:R-:W-:Y:S05]  /*9580*/  @!P0 NANOSLEEP.SYNCS 0x989680 ;  /* 0x009896800000895d */ /* 0x008fea0003900000 */
[----:B------:R-:W3:Y:S02]  /*9590*/  @!P0 SYNCS.PHASECHK.TRANS64 P0, [R0+URZ+0x78], R2 ;  /* 0x00007802000085a7 */ /* 0x000ee400080010ff */
[----:B---3--:R-:W-:Y:S05]  /*95a0*/  @!P0 BRA `(.L_x_156) ;  /* 0xfffffffc00f08947 */ /* 0x008fea000383ffff */
[----:B------:R-:W-:Y:S05]  /*95b0*/  BRA `(.L_x_69) ;  /* 0xffffffac00007947 */ /* 0x000fea000383ffff */
.L_x_73:
[----:B------:R-:W-:Y:S07]  /*95c0*/  MOV R0, UR7 ;  /* 0x0000000700007c02 */ /* 0x000fee0008000f00 */
.L_x_157:
[----:B-1----:R1:W2:Y:S02]  /*95d0*/  SYNCS.PHASECHK.TRANS64.TRYWAIT P0, [R0+URZ+0x50], R14 ;  /* 0x0000500e000075a7 */ /* 0x0022a400080011ff */
[----:B--2---:R-:W-:Y:S05]  /*95e0*/  @!P0 NANOSLEEP.SYNCS 0x989680 ;  /* 0x009896800000895d */ /* 0x004fea0003900000 */
[----:B------:R-:W2:Y:S02]  /*95f0*/  @!P0 SYNCS.PHASECHK.TRANS64 P0, [R0+URZ+0x50], R14 ;  /* 0x0000500e000085a7 */ /* 0x000ea400080010ff */
[----:B--2---:R-:W-:Y:S05]  /*9600*/  @!P0 BRA `(.L_x_157) ;  /* 0xfffffffc00f08947 */ /* 0x004fea000383ffff */
[----:B------:R-:W-:Y:S05]  /*9610*/  BRA `(.L_x_158) ;  /* 0xffffffac00787947 */ /* 0x000fea000383ffff */
.L_x_74:
[----:B------:R-:W-:Y:S07]  /*9620*/  MOV R0, UR7 ;  /* 0x0000000700007c02 */ /* 0x000fee0008000f00 */
.L_x_159:
[----:B-1----:R1:W2:Y:S02]  /*9630*/  SYNCS.PHASECHK.TRANS64.TRYWAIT P0, [R0+URZ+0x58], R14 ;  /* 0x0000580e000075a7 */ /* 0x0022a400080011ff */
[----:B--2---:R-:W-:Y:S05]  /*9640*/  @!P0 NANOSLEEP.SYNCS 0x989680 ;  /* 0x009896800000895d */ /* 0x004fea0003900000 */
[----:B------:R-:W2:Y:S02]  /*9650*/  @!P0 SYNCS.PHASECHK.TRANS64 P0, [R0+URZ+0x58], R14 ;  /* 0x0000580e000085a7 */ /* 0x000ea400080010ff */
[----:B--2---:R-:W-:Y:S05]  /*9660*/  @!P0 BRA `(.L_x_159) ;  /* 0xfffffffc00f08947 */ /* 0x004fea000383ffff */
[----:B------:R-:W-:Y:S05]  /*9670*/  BRA `(.L_x_160) ;  /* 0xffffffac00b07947 */ /* 0x000fea000383ffff */
.L_x_75:
[----:B------:R-:W-:Y:S07]  /*9680*/  MOV R0, UR7 ;  /* 0x0000000700007c02 */ /* 0x000fee0008000f00 */
.L_x_161:
[----:B-1----:R1:W2:Y:S02]  /*9690*/  SYNCS.PHASECHK.TRANS64.TRYWAIT P0, [R0+URZ+0x60], R14 ;  /* 0x0000600e000075a7 */ /* 0x0022a400080011ff */
[----:B--2---:R-:W-:Y:S05]  /*96a0*/  @!P0 NANOSLEEP.SYNCS 0x989680 ;  /* 0x009896800000895d */ /* 0x004fea0003900000 */
[----:B------:R-:W2:Y:S02]  /*96b0*/  @!P0 SYNCS.PHASECHK.TRANS64 P0, [R0+URZ+0x60], R14 ;  /* 0x0000600e000085a7 */ /* 0x000ea400080010ff */
[----:B--2---:R-:W-:Y:S05]  /*96c0*/  @!P0 BRA `(.L_x_161) ;  /* 0xfffffffc00f08947 */ /* 0x004fea000383ffff */
[----:B------:R-:W-:Y:S05]  /*96d0*/  BRA `(.L_x_162) ;  /* 0xffffffac00f47947 */ /* 0x000fea000383ffff */
.L_x_76:
[----:B------:R-:W-:Y:S07]  /*96e0*/  MOV R0, UR7 ;  /* 0x0000000700007c02 */ /* 0x000fee0008000f00 */
.L_x_163:
[----:B-1----:R1:W2:Y:S02]  /*96f0*/  SYNCS.PHASECHK.TRANS64.TRYWAIT P0, [R0+URZ+0x68], R14 ;  /* 0x0000680e000075a7 */ /* 0x0022a400080011ff */
[----:B--2---:R-:W-:Y:S05]  /*9700*/  @!P0 NANOSLEEP.SYNCS 0x989680 ;  /* 0x009896800000895d */ /* 0x004fea0003900000 */
[----:B------:R-:W2:Y:S02]  /*9710*/  @!P0 SYNCS.PHASECHK.TRANS64 P0, [R0+URZ+0x68], R14 ;  /* 0x0000680e000085a7 */ /* 0x000ea400080010ff */
[----:B--2---:R-:W-:Y:S05]  /*9720*/  @!P0 BRA `(.L_x_163) ;  /* 0xfffffffc00f08947 */ /* 0x004fea000383ffff */
[----:B------:R-:W-:Y:S05]  /*9730*/  BRA `(.L_x_164) ;  /* 0xffffffb000787947 */ /* 0x000fea000383ffff */
.L_x_78:
[----:B------:R-:W-:-:S07]  /*9740*/  MOV R0, UR7 ;  /* 0x0000000700007c02 */ /* 0x000fce0008000f00 */
.L_x_165:
[----:B-1----:R1:W3:Y:S02]  /*9750*/  SYNCS.PHASECHK.TRANS64.TRYWAIT P0, [R0+URZ+0x50], R2 ;  /* 0x00005002000075a7 */ /* 0x0022e400080011ff */
[----:B---3--:R-:W-:Y:S05]  /*9760*/  @!P0 NANOSLEEP.SYNCS 0x989680 ;  /* 0x009896800000895d */ /* 0x008fea0003900000 */
[----:B------:R-:W3:Y:S02]  /*9770*/  @!P0 SYNCS.PHASECHK.TRANS64 P0, [R0+URZ+0x50], R2 ;  /* 0x00005002000085a7 */ /* 0x000ee400080010ff */
[----:B---3--:R-:W-:Y:S05]  /*9780*/  @!P0 BRA `(.L_x_165) ;  /* 0xfffffffc00f08947 */ /* 0x008fea000383ffff */
[----:B------:R-:W-:Y:S05]  /*9790*/  BRA `(.L_x_166) ;  /* 0xffffffb000e87947 */ /* 0x000fea000383ffff */
.L_x_79:
[----:B-1----:R-:W-:-:S07]  /*97a0*/  MOV R0, UR7 ;  /* 0x0000000700007c02 */ /* 0x002fce0008000f00 */
.L_x_167:
[----:B-1----:R1:W3:Y:S02]  /*97b0*/  SYNCS.PHASECHK.TRANS64.TRYWAIT P0, [R0+URZ+0x58], R2 ;  /* 0x00005802000075a7 */ /* 0x0022e400080011ff */
[----:B---3--:R-:W-:Y:S05]  /*97c0*/  @!P0 NANOSLEEP.SYNCS 0x989680 ;  /* 0x009896800000895d */ /* 0x008fea0003900000 */
[----:B------:R-:W3:Y:S02]  /*97d0*/  @!P0 SYNCS.PHASECHK.TRANS64 P0, [R0+URZ+0x58], R2 ;  /* 0x00005802000085a7 */ /* 0x000ee400080010ff */
[----:B---3--:R-:W-:Y:S05]  /*97e0*/  @!P0 BRA `(.L_x_167) ;  /* 0xfffffffc00f08947 */ /* 0x008fea000383ffff */
[----:B------:R-:W-:Y:S05]  /*97f0*/  BRA `(.L_x_168) ;  /* 0xffffffb000d87947 */ /* 0x000fea000383ffff */
.L_x_80:
[----:B-1----:R-:W-:-:S07]  /*9800*/  MOV R0, UR7 ;  /* 0x0000000700007c02 */ /* 0x002fce0008000f00 */
.L_x_169:
[----:B-1----:R1:W3:Y:S02]  /*9810*/  SYNCS.PHASECHK.TRANS64.TRYWAIT P0, [R0+URZ+0x60], R2 ;  /* 0x00006002000075a7 */ /* 0x0022e400080011ff */
[----:B---3--:R-:W-:Y:S05]  /*9820*/  @!P0 NANOSLEEP.SYNCS 0x989680 ;  /* 0x009896800000895d */ /* 0x008fea0003900000 */
[----:B------:R-:W3:Y:S02]  /*9830*/  @!P0 SYNCS.PHASECHK.TRANS64 P0, [R0+URZ+0x60], R2 ;  /* 0x00006002000085a7 */ /* 0x000ee400080010ff */
[----:B---3--:R-:W-:Y:S05]  /*9840*/  @!P0 BRA `(.L_x_169) ;  /* 0xfffffffc00f08947 */ /* 0x008fea000383ffff */
[----:B------:R-:W-:Y:S05]  /*9850*/  BRA `(.L_x_170) ;  /* 0xffffffb000c87947 */ /* 0x000fea000383ffff */
.L_x_82:
[----:B--2---:R2:W4:Y:S02]  /*9860*/  SYNCS.PHASECHK.TRANS64.TRYWAIT P0, [R0+URZ+0x80], R2 ;  /* 0x00008002000075a7 */ /* 0x00452400080011ff */
[----:B----4-:R-:W-:Y:S05]  /*9870*/  @!P0 NANOSLEEP.SYNCS 0x989680 ;  /* 0x009896800000895d */ /* 0x010fea0003900000 */
[----:B------:R-:W4:Y:S02]  /*9880*/  @!P0 SYNCS.PHASECHK.TRANS64 P0, [R0+URZ+0x80], R2 ;  /* 0x00008002000085a7 */ /* 0x000f2400080010ff */
[----:B----4-:R-:W-:Y:S05]  /*9890*/  @!P0 BRA `(.L_x_82) ;  /* 0xfffffffc00f08947 */ /* 0x010fea000383ffff */
[----:B------:R-:W-:Y:S05]  /*98a0*/  BRA `(.L_x_171) ;  /* 0xffffffb400907947 */ /* 0x000fea000383ffff */
.L_x_93:
[----:B-1----:R-:W-:Y:S04]  /*98b0*/  MOV R2, UR48 ;  /* 0x0000003000027c02 */ /* 0x002fe80008000f00 */
[----:B------:R1:W3:Y:S03]  /*98c0*/  SYNCS.PHASECHK.TRANS64.TRYWAIT P1, [R2+URZ+0x30], R3 ;  /* 0x00003003020075a7 */ /* 0x0002e600080211ff */
[----:B---3--:R-:W-:Y:S05]  /*98d0*/  @!P1 NANOSLEEP.SYNCS 0x989680 ;  /* 0x009896800000995d */ /* 0x008fea0003900000 */
[----:B------:R-:W3:Y:S02]  /*98e0*/  @!P1 SYNCS.PHASECHK.TRANS64 P1, [R2+URZ+0x30], R3 ;  /* 0x00003003020095a7 */ /* 0x000ee400080210ff */
[----:B---3--:R-:W-:Y:S05]  /*98f0*/  @!P1 BRA `(.L_x_93) ;  /* 0xfffffffc00ec9947 */ /* 0x008fea000383ffff */
[----:B------:R-:W-:Y:S05]  /*9900*/  BRA `(.L_x_92) ;  /* 0xffffffc0009c7947 */ /* 0x000fea000383ffff */
.L_x_95:
[----:B-1----:R1:W4:Y:S02]  /*9910*/  SYNCS.PHASECHK.TRANS64.TRYWAIT P0, [R64+URZ+0xa0], R0 ;  /* 0x0000a000400075a7 */ /* 0x00232400080011ff */
[----:B----4-:R-:W-:Y:S05]  /*9920*/  @!P0 NANOSLEEP.SYNCS 0x989680 ;  /* 0x009896800000895d */ /* 0x010fea0003900000 */
[----:B------:R-:W4:Y:S02]  /*9930*/  @!P0 SYNCS.PHASECHK.TRANS64 P0, [R64+URZ+0xa0], R0 ;  /* 0x0000a000400085a7 */ /* 0x000f2400080010ff */
[----:B----4-:R-:W-:Y:S05]  /*9940*/  @!P0 BRA `(.L_x_95) ;  /* 0xfffffffc00f08947 */ /* 0x010fea000383ffff */
[----:B------:R-:W-:Y:S05]  /*9950*/  BRA `(.L_x_94) ;  /* 0xffffffc000c47947 */ /* 0x000fea000383ffff */
.L_x_104:
[----:B--2---:R2:W4:Y:S02]  /*9960*/  SYNCS.PHASECHK.TRANS64.TRYWAIT P0, [R2+URZ+0x30], R0 ;  /* 0x00003000020075a7 */ /* 0x00452400080011ff */
[----:B----4-:R-:W-:Y:S05]  /*9970*/  @!P0 NANOSLEEP.SYNCS 0x989680 ;  /* 0x009896800000895d */ /* 0x010fea0003900000 */
[----:B------:R-:W4:Y:S02]  /*9980*/  @!P0 SYNCS.PHASECHK.TRANS64 P0, [R2+URZ+0x30], R0 ;  /* 0x00003000020085a7 */ /* 0x000f2400080010ff */
[----:B----4-:R-:W-:Y:S05]  /*9990*/  @!P0 BRA `(.L_x_104) ;  /* 0xfffffffc00f08947 */ /* 0x010fea000383ffff */
[----:B------:R-:W-:Y:S05]  /*99a0*/  BRA `(.L_x_103) ;  /* 0xffffffcc00a07947 */ /* 0x000fea000383ffff */
.L_x_112:
[----:B--2---:R2:W4:Y:S02]  /*99b0*/  SYNCS.PHASECHK.TRANS64.TRYWAIT P0, [R0+URZ+0x30], R6 ;  /* 0x00003006000075a7 */ /* 0x00452400080011ff */
[----:B----4-:R-:W-:Y:S05]  /*99c0*/  @!P0 NANOSLEEP.SYNCS 0x989680 ;  /* 0x009896800000895d */ /* 0x010fea0003900000 */
[----:B------:R-:W4:Y:S02]  /*99d0*/  @!P0 SYNCS.PHASECHK.TRANS64 P0, [R0+URZ+0x30], R6 ;  /* 0x00003006000085a7 */ /* 0x000f2400080010ff */
[----:B----4-:R-:W-:Y:S05]  /*99e0*/  @!P0 BRA `(.L_x_112) ;  /* 0xfffffffc00f08947 */ /* 0x010fea000383ffff */
[----:B------:R-:W-:Y:S05]  /*99f0*/  BRA `(.L_x_111) ;  /* 0xffffffd800a07947 */ /* 0x000fea000383ffff */
.L_x_120:
[----:B--2---:R2:W4:Y:S02]  /*9a00*/  SYNCS.PHASECHK.TRANS64.TRYWAIT P0, [R0+URZ+0x30], R5 ;  /* 0x00003005000075a7 */ /* 0x00452400080011ff */
[----:B----4-:R-:W-:Y:S05]  /*9a10*/  @!P0 NANOSLEEP.SYNCS 0x989680 ;  /* 0x009896800000895d */ /* 0x010fea0003900000 */
[----:B------:R-:W4:Y:S02]  /*9a20*/  @!P0 SYNCS.PHASECHK.TRANS64 P0, [R0+URZ+0x30], R5 ;  /* 0x00003005000085a7 */ /* 0x000f2400080010ff */
[----:B----4-:R-:W-:Y:S05]  /*9a30*/  @!P0 BRA `(.L_x_120) ;  /* 0xfffffffc00f08947 */ /* 0x010fea000383ffff */
[----:B------:R-:W-:Y:S05]  /*9a40*/  BRA `(.L_x_119) ;  /* 0xffffffe400a07947 */ /* 0x000fea000383ffff */
        .weak           $__internal_0_$__cuda_sm10x_tcgen05_guardrail_trap_col_being_dealloced_not_returned_by_alloc
        .type           $__internal_0_$__cuda_sm10x_tcgen05_guardrail_trap_col_being_dealloced_not_returned_by_alloc,@function
        .size           $__internal_0_$__cuda_sm10x_tcgen05_guardrail_trap_col_being_dealloced_not_returned_by_alloc,($__internal_1_$__cuda_sm10x_tcgen05_guardrail_trap_phase_invalid_during_alloc - $__internal_0_$__cuda_sm10x_tcgen05_guardrail_trap_col_being_dealloced_not_returned_by_alloc)
$__internal_0_$__cuda_sm10x_tcgen05_guardrail_trap_col_being_dealloced_not_returned_by_alloc:
[----:B------:R-:W-:Y:S05]  /*9a50*/  BPT.TRAP 0x1 ;  /* 0x000000040000795c */ /* 0x000fea0000300000 */
[----:B------:R-:W-:-:S04]  /*9a60*/  HFMA2 R3, -RZ, RZ, 0, 0 ;  /* 0x00000000ff037431 */ /* 0x000fc800000001ff */
[----:B------:R-:W-:Y:S05]  /*9a70*/  RET.REL.NODEC R2 `(_ZN7cutlass13device_kernelINS_4gemm6kernel13GemmUniversalIN4cute5tupleIJiiiiEEENS1_10collective13CollectiveMmaINS1_35MainloopSm100TmaUmmaWarpSpecializedILi3ELi2ELi4ENS5_IJNS4_1CILi1EEESB_SB_EEEEENS5_IJNSA_ILi128EEESE_SE_EEENS_10bfloat16_tENS5_IJlSB_lEEESG_SH_NS4_8TiledMMAINS4_8MMA_AtomIJNS4_20SM100_MMA_F16BF16_SSISG_SG_fLi128ELi128ELNS4_4UMMA5MajorE0ELSM_0ELNSL_7ScaleInE0ELSN_0EEEEEENS4_6LayoutISC_NS5_IJNSA_ILi0EEESR_SR_EEEEENS5_IJNS4_10UnderscoreESU_SU_EEEEENS4_13SM90_TMA_LOADENS4_14ComposedLayoutINS4_7SwizzleILi3ELi4ELi3EEENS4_18smem_ptr_flag_bitsILi16EEENSQ_INS5_IJNSA_ILi8EEENSA_ILi64EEEEEENS5_IJS14_SB_EEEEEEEvNS4_8identityESX_S18_vS19_EENS_8epilogue10collective18CollectiveEpilogueINS1B_23Sm100TmaWarpSpecializedILi4ELi2ELi32ELb1ELb0EEEJSF_NS5_IJNSQ_ISE_SB_EENSQ_INSA_ILi32EEESB_EEEEESG_SH_SG_SH_NS1B_6fusion15FusionCallbacksIS1F_NS1K_17LinearCombinationISG_fSG_fLNS_15FloatRoundStyleE2EEESF_S1J_JEEENS4_5SM1004TMEM4LOAD26SM100_TMEM_LOAD_32dp32b32xESX_NSY_INSZ_ILi2ELi4ELi3EEES12_NSQ_INS5_IJS13_S1H_EEENS5_IJS1H_SB_EEEEEEENS4_39AutoVectorizingCopyWithAssumedAlignmentILi128EEENS4_14SM90_TMA_STOREES1Y_S20_S20_EEEvvEEEEvNT_6ParamsE) ;  /* 0xffffff6402607950 */ /* 0x000fea0003c3ffff */
        .weak           $__internal_1_$__cuda_sm10x_tcgen05_guardrail_trap_phase_invalid_during_alloc
        .type           $__internal_1_$__cuda_sm10x_tcgen05_guardrail_trap_phase_invalid_during_alloc,@function
        .size           $__internal_1_$__cuda_sm10x_tcgen05_guardrail_trap_phase_invalid_during_alloc,($__internal_2_$__cuda_sm10x_tcgen05_guardrail_trap_unallocated_columns_being_dealloced - $__internal_1_$__cuda_sm10x_tcgen05_guardrail_trap_phase_invalid_during_alloc)
$__internal_1_$__cuda_sm10x_tcgen05_guardrail_trap_phase_invalid_during_alloc:
[----:B------:R-:W-:Y:S05]  /*9a80*/  BPT.TRAP 0x1 ;  /* 0x000000040000795c */ /* 0x000fea0000300000 */
[----:B------:R-:W-:-:S04]  /*9a90*/  MOV R3, 0x0 ;  /* 0x0000000000037802 */ /* 0x000fc80000000f00 */
[----:B------:R-:W-:Y:S05]  /*9aa0*/  RET.REL.NODEC R2 `(_ZN7cutlass13device_kernelINS_4gemm6kernel13GemmUniversalIN4cute5tupleIJiiiiEEENS1_10collective13CollectiveMmaINS1_35MainloopSm100TmaUmmaWarpSpecializedILi3ELi2ELi4ENS5_IJNS4_1CILi1EEESB_SB_EEEEENS5_IJNSA_ILi128EEESE_SE_EEENS_10bfloat16_tENS5_IJlSB_lEEESG_SH_NS4_8TiledMMAINS4_8MMA_AtomIJNS4_20SM100_MMA_F16BF16_SSISG_SG_fLi128ELi128ELNS4_4UMMA5MajorE0ELSM_0ELNSL_7ScaleInE0ELSN_0EEEEEENS4_6LayoutISC_NS5_IJNSA_ILi0EEESR_SR_EEEEENS5_IJNS4_10UnderscoreESU_SU_EEEEENS4_13SM90_TMA_LOADENS4_14ComposedLayoutINS4_7SwizzleILi3ELi4ELi3EEENS4_18smem_ptr_flag_bitsILi16EEENSQ_INS5_IJNSA_ILi8EEENSA_ILi64EEEEEENS5_IJS14_SB_EEEEEEEvNS4_8identityESX_S18_vS19_EENS_8epilogue10collective18CollectiveEpilogueINS1B_23Sm100TmaWarpSpecializedILi4ELi2ELi32ELb1ELb0EEEJSF_NS5_IJNSQ_ISE_SB_EENSQ_INSA_ILi32EEESB_EEEEESG_SH_SG_SH_NS1B_6fusion15FusionCallbacksIS1F_NS1K_17LinearCombinationISG_fSG_fLNS_15FloatRoundStyleE2EEESF_S1J_JEEENS4_5SM1004TMEM4LOAD26SM100_TMEM_LOAD_32dp32b32xESX_NSY_INSZ_ILi2ELi4ELi3EEES12_NSQ_INS5_IJS13_S1H_EEENS5_IJS1H_SB_EEEEEEENS4_39AutoVectorizingCopyWithAssumedAlignmentILi128EEENS4_14SM90_TMA_STOREES1Y_S20_S20_EEEvvEEEEvNT_6ParamsE) ;  /* 0xffffff6402547950 */ /* 0x000fea0003c3ffff */
        .weak           $__internal_2_$__cuda_sm10x_tcgen05_guardrail_trap_unallocated_columns_being_dealloced
        .type           $__internal_2_$__cuda_sm10x_tcgen05_guardrail_trap_unallocated_columns_being_dealloced,@function
        .size           $__internal_2_$__cuda_sm10x_tcgen05_guardrail_trap_unallocated_columns_being_dealloced,(.L_x_173 - $__internal_2_$__cuda_sm10x_tcgen05_guardrail_trap_unallocated_columns_being_dealloced)
$__internal_2_$__cuda_sm10x_tcgen05_guardrail_trap_unallocated_columns_being_dealloced:
[----:B------:R-:W-:Y:S05]  /*9ab0*/  BPT.TRAP 0x1 ;  /* 0x000000040000795c */ /* 0x000fea0000300000 */
[----:B------:R-:W-:-:S04]  /*9ac0*/  HFMA2 R3, -RZ, RZ, 0, 0 ;  /* 0x00000000ff037431 */ /* 0x000fc800000001ff */
[----:B------:R-:W-:Y:S05]  /*9ad0*/  RET.REL.NODEC R2 `(_ZN7cutlass13device_kernelINS_4gemm6kernel13GemmUniversalIN4cute5tupleIJiiiiEEENS1_10collective13CollectiveMmaINS1_35MainloopSm100TmaUmmaWarpSpecializedILi3ELi2ELi4ENS5_IJNS4_1CILi1EEESB_SB_EEEEENS5_IJNSA_ILi128EEESE_SE_EEENS_10bfloat16_tENS5_IJlSB_lEEESG_SH_NS4_8TiledMMAINS4_8MMA_AtomIJNS4_20SM100_MMA_F16BF16_SSISG_SG_fLi128ELi128ELNS4_4UMMA5MajorE0ELSM_0ELNSL_7ScaleInE0ELSN_0EEEEEENS4_6LayoutISC_NS5_IJNSA_ILi0EEESR_SR_EEEEENS5_IJNS4_10UnderscoreESU_SU_EEEEENS4_13SM90_TMA_LOADENS4_14ComposedLayoutINS4_7SwizzleILi3ELi4ELi3EEENS4_18smem_ptr_flag_bitsILi16EEENSQ_INS5_IJNSA_ILi8EEENSA_ILi64EEEEEENS5_IJS14_SB_EEEEEEEvNS4_8identityESX_S18_vS19_EENS_8epilogue10collective18CollectiveEpilogueINS1B_23Sm100TmaWarpSpecializedILi4ELi2ELi32ELb1ELb0EEEJSF_NS5_IJNSQ_ISE_SB_EENSQ_INSA_ILi32EEESB_EEEEESG_SH_SG_SH_NS1B_6fusion15FusionCallbacksIS1F_NS1K_17LinearCombinationISG_fSG_fLNS_15FloatRoundStyleE2EEESF_S1J_JEEENS4_5SM1004TMEM4LOAD26SM100_TMEM_LOAD_32dp32b32xESX_NSY_INSZ_ILi2ELi4ELi3EEES12_NSQ_INS5_IJS13_S1H_EEENS5_IJS1H_SB_EEEEEEENS4_39AutoVectorizingCopyWithAssumedAlignmentILi128EEENS4_14SM90_TMA_STOREES1Y_S20_S20_EEEvvEEEEvNT_6ParamsE) ;  /* 0xffffff6402487950 */ /* 0x000fea0003c3ffff */
.L_x_172:
[----:B------:R-:W-:-:S00]  /*9ae0*/  BRA `(.L_x_172) ;  /* 0xfffffffc00fc7947 */ /* 0x000fc0000383ffff */
[----:B------:R-:W-:-:S00]  /*9af0*/  NOP ;  /* 0x0000000000007918 */ /* 0x000fc00000000000 */
        /* <DEDUP_REMOVED lines=8> */
.L_x_173:


//--------------------- .nv.global.init           --------------------------
	.section	.nv.global.init,"aw",@progbits
.nv.global.init:
	.type		$str$27,@object
	.size		$str$27,($str$28 - $str$27)
$str$27:
        /*0000*/ 	.byte	0x28, 0x61, 0x64, 0x64, 0x72, 0x65, 0x73, 0x73, 0x20, 0x26, 0x20, 0x6d, 0x61, 0x73, 0x6b, 0x29
        /*0010*/ 	.byte	0x20, 0x3d, 0x3d, 0x20, 0x30, 0x00
	.type		$str$28,@object
	.size		$str$28,($str$26 - $str$28)
$str$28:
        /*0016*/ 	.byte	0x2f, 0x74, 0x6d, 0x70, 0x2f, 0x63, 0x75, 0x74, 0x6c, 0x61, 0x73, 0x73, 0x5f, 0x73, 0x77, 0x65
        /*0026*/ 	.byte	0x65, 0x70, 0x5f, 0x73, 0x72, 0x63, 0x2f, 0x69, 0x6e, 0x63, 0x6c, 0x75, 0x64, 0x65, 0x2f, 0x63
        /*0036*/ 	.byte	0x75, 0x74, 0x65, 0x2f, 0x70, 0x6f, 0x69, 0x6e, 0x74, 0x65, 0x72, 0x5f, 0x66, 0x6c, 0x61, 0x67
        /*0046*/ 	.byte	0x67, 0x65, 0x64, 0x2e, 0x68, 0x70, 0x70, 0x00
	.type		$str$26,@object
	.size		$str$26,($str$25 - $str$26)
$str$26:
        /*004e*/ 	.byte	0x2f, 0x74, 0x6d, 0x70, 0x2f, 0x63, 0x75, 0x74, 0x6c, 0x61, 0x73, 0x73, 0x5f, 0x73, 0x77, 0x65
        /*005e*/ 	.byte	0x65, 0x70, 0x5f, 0x73, 0x72, 0x63, 0x2f, 0x69, 0x6e, 0x63, 0x6c, 0x75, 0x64, 0x65, 0x2f, 0x63
        /*006e*/ 	.byte	0x75, 0x74, 0x65, 0x2f, 0x61, 0x74, 0x6f, 0x6d, 0x2f, 0x63, 0x6f, 0x70, 0x79, 0x5f, 0x74, 0x72
        /*007e*/ 	.byte	0x61, 0x69, 0x74, 0x73, 0x5f, 0x73, 0x6d, 0x31, 0x30, 0x30, 0x2e, 0x68, 0x70, 0x70, 0x00
	.type		$str$25,@object
	.size		$str$25,(__unnamed_1 - $str$25)
$str$25:
        /*008d*/ 	.byte	0x28, 0x28, 0x75, 0x69, 0x6e, 0x74, 0x33, 0x32, 0x5f, 0x74, 0x28, 0x74, 0x68, 0x72, 0x65, 0x61
        /*009d*/ 	.byte	0x64, 0x49, 0x64, 0x78, 0x2e, 0x78, 0x29, 0x20, 0x2f, 0x20, 0x33, 0x32, 0x29, 0x20, 0x25, 0x20
        /*00ad*/ 	.byte	0x34, 0x29, 0x20, 0x3d, 0x3d, 0x20, 0x28, 0x28, 0x28, 0x74, 0x6d, 0x65, 0x6d, 0x5f, 0x61, 0x64
        /*00bd*/ 	.byte	0x64, 0x72, 0x20, 0x3e, 0x3e, 0x20, 0x31, 0x36, 0x29, 0x20, 0x2f, 0x20, 0x33, 0x32, 0x29, 0x20
        /*00cd*/ 	.byte	0x25, 0x20, 0x34, 0x29, 0x00
	.type		__unnamed_1,@object
	.size		__unnamed_1,(__unnamed_2 - __unnamed_1)
__unnamed_1:
        /*00d2*/ 	.byte	0x61, 0x75, 0x74, 0x6f, 0x20, 0x63, 0x75, 0x74, 0x65, 0x3a, 0x3a, 0x61, 0x73, 0x5f, 0x70, 0x6f
        /* <DEDUP_REMOVED lines=24> */
        /*0262*/ 	.byte	0x34, 0x30, 0x39, 0x36, 0x3e, 0x3e, 0x3e, 0x3e, 0x5d, 0x00
	.type		__unnamed_2,@object
	.size		__unnamed_2,(.L_2 - __unnamed_2)
__unnamed_2:
        /* <DEDUP_REMOVED lines=42> */
        /*050c*/ 	.byte	0x3e, 0x3e, 0x5d, 0x00
.L_2:


//--------------------- .nv.shared._ZN7cutlass13device_kernelINS_4gemm6kernel13GemmUniversalIN4cute5tupleIJiiiiEEENS1_10collective13CollectiveMmaINS1_35MainloopSm100TmaUmmaWarpSpecializedILi3ELi2ELi4ENS5_IJNS4_1CILi1EEESB_SB_EEEEENS5_IJNSA_ILi128EEESE_SE_EEENS_10bfloat16_tENS5_IJlSB_lEEESG_SH_NS4_8TiledMMAINS4_8MMA_AtomIJNS4_20SM100_MMA_F16BF16_SSISG_SG_fLi128ELi128ELNS4_4UMMA5MajorE0ELSM_0ELNSL_7ScaleInE0ELSN_0EEEEEENS4_6LayoutISC_NS5_IJNSA_ILi0EEESR_SR_EEEEENS5_IJNS4_10UnderscoreESU_SU_EEEEENS4_13SM90_TMA_LOADENS4_14ComposedLayoutINS4_7SwizzleILi3ELi4ELi3EEENS4_18smem_ptr_flag_bitsILi16EEENSQ_INS5_IJNSA_ILi8EEENSA_ILi64EEEEEENS5_IJS14_SB_EEEEEEEvNS4_8identityESX_S18_vS19_EENS_8epilogue10collective18CollectiveEpilogueINS1B_23Sm100TmaWarpSpecializedILi4ELi2ELi32ELb1ELb0EEEJSF_NS5_IJNSQ_ISE_SB_EENSQ_INSA_ILi32EEESB_EEEEESG_SH_SG_SH_NS1B_6fusion15FusionCallbacksIS1F_NS1K_17LinearCombinationISG_fSG_fLNS_15FloatRoundStyleE2EEESF_S1J_JEEENS4_5SM1004TMEM4LOAD26SM100_TMEM_LOAD_32dp32b32xESX_NSY_INSZ_ILi2ELi4ELi3EEES12_NSQ_INS5_IJS13_S1H_EEENS5_IJS1H_SB_EEEEEEENS4_39AutoVectorizingCopyWithAssumedAlignmentILi128EEENS4_14SM90_TMA_STOREES1Y_S20_S20_EEEvvEEEEvNT_6ParamsE --------------------------
	.section	.nv.shared._ZN7cutlass13device_kernelINS_4gemm6kernel13GemmUniversalIN4cute5tupleIJiiiiEEENS1_10collective13CollectiveMmaINS1_35MainloopSm100TmaUmmaWarpSpecializedILi3ELi2ELi4ENS5_IJNS4_1CILi1EEESB_SB_EEEEENS5_IJNSA_ILi128EEESE_SE_EEENS_10bfloat16_tENS5_IJlSB_lEEESG_SH_NS4_8TiledMMAINS4_8MMA_AtomIJNS4_20SM100_MMA_F16BF16_SSISG_SG_fLi128ELi128ELNS4_4UMMA5MajorE0ELSM_0ELNSL_7ScaleInE0ELSN_0EEEEEENS4_6LayoutISC_NS5_IJNSA_ILi0EEESR_SR_EEEEENS5_IJNS4_10UnderscoreESU_SU_EEEEENS4_13SM90_TMA_LOADENS4_14ComposedLayoutINS4_7SwizzleILi3ELi4ELi3EEENS4_18smem_ptr_flag_bitsILi16EEENSQ_INS5_IJNSA_ILi8EEENSA_ILi64EEEEEENS5_IJS14_SB_EEEEEEEvNS4_8identityESX_S18_vS19_EENS_8epilogue10collective18CollectiveEpilogueINS1B_23Sm100TmaWarpSpecializedILi4ELi2ELi32ELb1ELb0EEEJSF_NS5_IJNSQ_ISE_SB_EENSQ_INSA_ILi32EEESB_EEEEESG_SH_SG_SH_NS1B_6fusion15FusionCallbacksIS1F_NS1K_17LinearCombinationISG_fSG_fLNS_15FloatRoundStyleE2EEESF_S1J_JEEENS4_5SM1004TMEM4LOAD26SM100_TMEM_LOAD_32dp32b32xESX_NSY_INSZ_ILi2ELi4ELi3EEES12_NSQ_INS5_IJS13_S1H_EEENS5_IJS1H_SB_EEEEEEENS4_39AutoVectorizingCopyWithAssumedAlignmentILi128EEENS4_14SM90_TMA_STOREES1Y_S20_S20_EEEvvEEEEvNT_6ParamsE,"aw",@nobits
	.sectionflags	@""
	.align	16
	.zero		1024


//--------------------- .nv.shared.reserved.0     --------------------------
	.section	.nv.shared.reserved.0,"aw",@nobits
	.weak		__nv_reservedSMEM_offset_0_alias
	.size		__nv_reservedSMEM_offset_0_alias, 0, 64
	.other		__nv_reservedSMEM_offset_0_alias,@"STO_CUDA_RESERVED_SHARED STV_DEFAULT"
__nv_reservedSMEM_offset_0_alias:
	.zero		0
.nv.shared.reserved.0:
	.zero		64
	.weak		__nv_reservedSMEM_tcgen05_partition
	.type		__nv_reservedSMEM_tcgen05_partition,@object
	.size		__nv_reservedSMEM_tcgen05_partition,(.L_0 - __nv_reservedSMEM_tcgen05_partition)
__nv_reservedSMEM_tcgen05_partition:
	.zero		32
.L_0:


//--------------------- .nv.global                --------------------------
	.section	.nv.global,"aw",@nobits
.nv.global:
	.type		_ZN40_INTERNAL_1a377747_4_k_cu_27beb1a5_336574cute1_E,@object
	.size		_ZN40_INTERNAL_1a377747_4_k_cu_27beb1a5_336574cute1_E,(_ZN40_INTERNAL_1a377747_4_k_cu_27beb1a5_336574cuda3std3__45__cpo6cbeginE - _ZN40_INTERNAL_1a377747_4_k_cu_27beb1a5_336574cute1_E)
_ZN40_INTERNAL_1a377747_4_k_cu_27beb1a5_336574cute1_E:
	.zero		1
	.type		_ZN40_INTERNAL_1a377747_4_k_cu_27beb1a5_336574cuda3std3__45__cpo6cbeginE,@object
	.size		_ZN40_INTERNAL_1a377747_4_k_cu_27beb1a5_336574cuda3std3__45__cpo6cbeginE,(_ZN40_INTERNAL_1a377747_4_k_cu_27beb1a5_336574cuda3std3__48in_placeE - _ZN40_INTERNAL_1a377747_4_k_cu_27beb1a5_336574cuda3std3__45__cpo6cbeginE)
_ZN40_INTERNAL_1a377747_4_k_cu_27beb1a5_336574cuda3std3__45__cpo6cbeginE:
	.zero		1
	.type		_ZN40_INTERNAL_1a377747_4_k_cu_27beb1a5_336574cuda3std3__48in_placeE,@object
	.size		_ZN40_INTERNAL_1a377747_4_k_cu_27beb1a5_336574cuda3std3__48in_placeE,(_ZN40_INTERNAL_1a377747_4_k_cu_27beb1a5_336574cuda3std6ranges3__45__cpo9iter_moveE - _ZN40_INTERNAL_1a377747_4_k_cu_27beb1a5_336574cuda3std3__48in_placeE)
_ZN40_INTERNAL_1a377747_4_k_cu_27beb1a5_336574cuda3std3__48in_placeE:
	.zero		1
	.type		_ZN40_INTERNAL_1a377747_4_k_cu_27beb1a5_336574cuda3std6ranges3__45__cpo9iter_moveE,@object
	.size		_ZN40_INTERNAL_1a377747_4_k_cu_27beb1a5_336574cuda3std6ranges3__45__cpo9iter_moveE,(_ZN40_INTERNAL_1a377747_4_k_cu_27beb1a5_336574cuda3std3__45__cpo5beginE - _ZN40_INTERNAL_1a377747_4_k_cu_27beb1a5_336574cuda3std6ranges3__45__cpo9iter_moveE)
_ZN40_INTERNAL_1a377747_4_k_cu_27beb1a5_336574cuda3std6ranges3__45__cpo9iter_moveE:
	.zero		1
	.type		_ZN40_INTERNAL_1a377747_4_k_cu_27beb1a5_336574cuda3std3__45__cpo5beginE,@object
	.size		_ZN40_INTERNAL_1a377747_4_k_cu_27beb1a5_336574cuda3std3__45__cpo5beginE,(_ZN40_INTERNAL_1a377747_4_k_cu_27beb1a5_336574cuda3std3__442_GLOBAL__N__1a377747_4_k_cu_27beb1a5_336576ignoreE - _ZN40_INTERNAL_1a377747_4_k_cu_27beb1a5_336574cuda3std3__45__cpo5beginE)
_ZN40_INTERNAL_1a377747_4_k_cu_27beb1a5_336574cuda3std3__45__cpo5beginE:
	.zero		1
	.type		_ZN40_INTERNAL_1a377747_4_k_cu_27beb1a5_336574cuda3std3__442_GLOBAL__N__1a377747_4_k_cu_27beb1a5_336576ignoreE,@object
	.size		_ZN40_INTERNAL_1a377747_4_k_cu_27beb1a5_336574cuda3std3__442_GLOBAL__N__1a377747_4_k_cu_27beb1a5_336576ignoreE,(_ZN40_INTERNAL_1a377747_4_k_cu_27beb1a5_336574cute7productE - _ZN40_INTERNAL_1a377747_4_k_cu_27beb1a5_336574cuda3std3__442_GLOBAL__N__1a377747_4_k_cu_27beb1a5_336576ignoreE)
_ZN40_INTERNAL_1a377747_4_k_cu_27beb1a5_336574cuda3std3__442_GLOBAL__N__1a377747_4_k_cu_27beb1a5_336576ignoreE:
	.zero		1
	.type		_ZN40_INTERNAL_1a377747_4_k_cu_27beb1a5_336574cute7productE,@object
	.size		_ZN40_INTERNAL_1a377747_4_k_cu_27beb1a5_336574cute7productE,(_ZN40_INTERNAL_1a377747_4_k_cu_27beb1a5_336574cuda3std3__45__cpo3endE - _ZN40_INTERNAL_1a377747_4_k_cu_27beb1a5_336574cute7productE)
_ZN40_INTERNAL_1a377747_4_k_cu_27beb1a5_336574cute7productE:
	.zero		1
	.type		_ZN40_INTERNAL_1a377747_4_k_cu_27beb1a5_336574cuda3std3__45__cpo3endE,@object
	.size		_ZN40_INTERNAL_1a377747_4_k_cu_27beb1a5_336574cuda3std3__45__cpo3endE,(_ZN40_INTERNAL_1a377747_4_k_cu_27beb1a5_336574cuda3std3__419piecewise_constructE - _ZN40_INTERNAL_1a377747_4_k_cu_27beb1a5_336574cuda3std3__45__cpo3endE)
_ZN40_INTERNAL_1a377747_4_k_cu_27beb1a5_336574cuda3std3__45__cpo3endE:
	.zero		1
	.type		_ZN40_INTERNAL_1a377747_4_k_cu_27beb1a5_336574cuda3std3__419piecewise_constructE,@object
	.size		_ZN40_INTERNAL_1a377747_4_k_cu_27beb1a5_336574cuda3std3__419piecewise_constructE,(_ZN40_INTERNAL_1a377747_4_k_cu_27beb1a5_336574cuda3std3__45__cpo4cendE - _ZN40_INTERNAL_1a377747_4_k_cu_27beb1a5_336574cuda3std3__419piecewise_constructE)
_ZN40_INTERNAL_1a377747_4_k_cu_27beb1a5_336574cuda3std3__419piecewise_constructE:
	.zero		1
	.type		_ZN40_INTERNAL_1a377747_4_k_cu_27beb1a5_336574cuda3std3__45__cpo4cendE,@object
	.size		_ZN40_INTERNAL_1a377747_4_k_cu_27beb1a5_336574cuda3std3__45__cpo4cendE,(_ZN40_INTERNAL_1a377747_4_k_cu_27beb1a5_336574cuda3std6ranges3__45__cpo4swapE - _ZN40_INTERNAL_1a377747_4_k_cu_27beb1a5_336574cuda3std3__45__cpo4cendE)
_ZN40_INTERNAL_1a377747_4_k_cu_27beb1a5_336574cuda3std3__45__cpo4cendE:
	.zero		1
	.type		_ZN40_INTERNAL_1a377747_4_k_cu_27beb1a5_336574cuda3std6ranges3__45__cpo4swapE,@object
	.size		_ZN40_INTERNAL_1a377747_4_k_cu_27beb1a5_336574cuda3std6ranges3__45__cpo4swapE,(.L_10 - _ZN40_INTERNAL_1a377747_4_k_cu_27beb1a5_336574cuda3std6ranges3__45__cpo4swapE)
_ZN40_INTERNAL_1a377747_4_k_cu_27beb1a5_336574cuda3std6ranges3__45__cpo4swapE:
	.zero		1
.L_10:


//--------------------- .nv.constant0._ZN7cutlass13device_kernelINS_4gemm6kernel13GemmUniversalIN4cute5tupleIJiiiiEEENS1_10collective13CollectiveMmaINS1_35MainloopSm100TmaUmmaWarpSpecializedILi3ELi2ELi4ENS5_IJNS4_1CILi1EEESB_SB_EEEEENS5_IJNSA_ILi128EEESE_SE_EEENS_10bfloat16_tENS5_IJlSB_lEEESG_SH_NS4_8TiledMMAINS4_8MMA_AtomIJNS4_20SM100_MMA_F16BF16_SSISG_SG_fLi128ELi128ELNS4_4UMMA5MajorE0ELSM_0ELNSL_7ScaleInE0ELSN_0EEEEEENS4_6LayoutISC_NS5_IJNSA_ILi0EEESR_SR_EEEEENS5_IJNS4_10UnderscoreESU_SU_EEEEENS4_13SM90_TMA_LOADENS4_14ComposedLayoutINS4_7SwizzleILi3ELi4ELi3EEENS4_18smem_ptr_flag_bitsILi16EEENSQ_INS5_IJNSA_ILi8EEENSA_ILi64EEEEEENS5_IJS14_SB_EEEEEEEvNS4_8identityESX_S18_vS19_EENS_8epilogue10collective18CollectiveEpilogueINS1B_23Sm100TmaWarpSpecializedILi4ELi2ELi32ELb1ELb0EEEJSF_NS5_IJNSQ_ISE_SB_EENSQ_INSA_ILi32EEESB_EEEEESG_SH_SG_SH_NS1B_6fusion15FusionCallbacksIS1F_NS1K_17LinearCombinationISG_fSG_fLNS_15FloatRoundStyleE2EEESF_S1J_JEEENS4_5SM1004TMEM4LOAD26SM100_TMEM_LOAD_32dp32b32xESX_NSY_INSZ_ILi2ELi4ELi3EEES12_NSQ_INS5_IJS13_S1H_EEENS5_IJS1H_SB_EEEEEEENS4_39AutoVectorizingCopyWithAssumedAlignmentILi128EEENS4_14SM90_TMA_STOREES1Y_S20_S20_EEEvvEEEEvNT_6ParamsE --------------------------
	.section	.nv.constant0._ZN7cutlass13device_kernelINS_4gemm6kernel13GemmUniversalIN4cute5tupleIJiiiiEEENS1_10collective13CollectiveMmaINS1_35MainloopSm100TmaUmmaWarpSpecializedILi3ELi2ELi4ENS5_IJNS4_1CILi1EEESB_SB_EEEEENS5_IJNSA_ILi128EEESE_SE_EEENS_10bfloat16_tENS5_IJlSB_lEEESG_SH_NS4_8TiledMMAINS4_8MMA_AtomIJNS4_20SM100_MMA_F16BF16_SSISG_SG_fLi128ELi128ELNS4_4UMMA5MajorE0ELSM_0ELNSL_7ScaleInE0ELSN_0EEEEEENS4_6LayoutISC_NS5_IJNSA_ILi0EEESR_SR_EEEEENS5_IJNS4_10UnderscoreESU_SU_EEEEENS4_13SM90_TMA_LOADENS4_14ComposedLayoutINS4_7SwizzleILi3ELi4ELi3EEENS4_18smem_ptr_flag_bitsILi16EEENSQ_INS5_IJNSA_ILi8EEENSA_ILi64EEEEEENS5_IJS14_SB_EEEEEEEvNS4_8identityESX_S18_vS19_EENS_8epilogue10collective18CollectiveEpilogueINS1B_23Sm100TmaWarpSpecializedILi4ELi2ELi32ELb1ELb0EEEJSF_NS5_IJNSQ_ISE_SB_EENSQ_INSA_ILi32EEESB_EEEEESG_SH_SG_SH_NS1B_6fusion15FusionCallbacksIS1F_NS1K_17LinearCombinationISG_fSG_fLNS_15FloatRoundStyleE2EEESF_S1J_JEEENS4_5SM1004TMEM4LOAD26SM100_TMEM_LOAD_32dp32b32xESX_NSY_INSZ_ILi2ELi4ELi3EEES12_NSQ_INS5_IJS13_S1H_EEENS5_IJS1H_SB_EEEEEEENS4_39AutoVectorizingCopyWithAssumedAlignmentILi128EEENS4_14SM90_TMA_STOREES1Y_S20_S20_EEEvvEEEEvNT_6ParamsE,"a",@progbits
	.sectionflags	@""
	.align	4
.nv.constant0._ZN7cutlass13device_kernelINS_4gemm6kernel13GemmUniversalIN4cute5tupleIJiiiiEEENS1_10collective13CollectiveMmaINS1_35MainloopSm100TmaUmmaWarpSpecializedILi3ELi2ELi4ENS5_IJNS4_1CILi1EEESB_SB_EEEEENS5_IJNSA_ILi128EEESE_SE_EEENS_10bfloat16_tENS5_IJlSB_lEEESG_SH_NS4_8TiledMMAINS4_8MMA_AtomIJNS4_20SM100_MMA_F16BF16_SSISG_SG_fLi128ELi128ELNS4_4UMMA5MajorE0ELSM_0ELNSL_7ScaleInE0ELSN_0EEEEEENS4_6LayoutISC_NS5_IJNSA_ILi0EEESR_SR_EEEEENS5_IJNS4_10UnderscoreESU_SU_EEEEENS4_13SM90_TMA_LOADENS4_14ComposedLayoutINS4_7SwizzleILi3ELi4ELi3EEENS4_18smem_ptr_flag_bitsILi16EEENSQ_INS5_IJNSA_ILi8EEENSA_ILi64EEEEEENS5_IJS14_SB_EEEEEEEvNS4_8identityESX_S18_vS19_EENS_8epilogue10collective18CollectiveEpilogueINS1B_23Sm100TmaWarpSpecializedILi4ELi2ELi32ELb1ELb0EEEJSF_NS5_IJNSQ_ISE_SB_EENSQ_INSA_ILi32EEESB_EEEEESG_SH_SG_SH_NS1B_6fusion15FusionCallbacksIS1F_NS1K_17LinearCombinationISG_fSG_fLNS_15FloatRoundStyleE2EEESF_S1J_JEEENS4_5SM1004TMEM4LOAD26SM100_TMEM_LOAD_32dp32b32xESX_NSY_INSZ_ILi2ELi4ELi3EEES12_NSQ_INS5_IJS13_S1H_EEENS5_IJS1H_SB_EEEEEEENS4_39AutoVectorizingCopyWithAssumedAlignmentILi128EEENS4_14SM90_TMA_STOREES1Y_S20_S20_EEEvvEEEEvNT_6ParamsE:
	.zero		2944


//--------------------- SYMBOLS --------------------------

	.type		.nv.reservedSmem.offset0,@object
	.size		.nv.reservedSmem.offset0,0x4
	.type		.nv.reservedSmem.cap,@object
	.size		.nv.reservedSmem.cap,0x4
	.type		__assertfail,@function
